//
// Generated by NVIDIA NVVM Compiler
//
// Compiler Build ID: CL-36424714
// Cuda compilation tools, release 13.0, V13.0.88
// Based on NVVM 20.0.0
//

.version 9.0
.target sm_100
.address_size 64

	// .globl	_Z13layernorm_gpuPfS_ii

.visible .entry _Z13layernorm_gpuPfS_ii(
	.param .u64 .ptr .align 1 _Z13layernorm_gpuPfS_ii_param_0,
	.param .u64 .ptr .align 1 _Z13layernorm_gpuPfS_ii_param_1,
	.param .u32 _Z13layernorm_gpuPfS_ii_param_2,
	.param .u32 _Z13layernorm_gpuPfS_ii_param_3
)
{
	.reg .pred 	%p<29>;
	.reg .b32 	%r<93>;
	.reg .b32 	%f<243>;
	.reg .b64 	%rd<37>;

	ld.param.u64 	%rd7, [_Z13layernorm_gpuPfS_ii_param_0];
	ld.param.u64 	%rd8, [_Z13layernorm_gpuPfS_ii_param_1];
	ld.param.u32 	%r59, [_Z13layernorm_gpuPfS_ii_param_2];
	ld.param.u32 	%r58, [_Z13layernorm_gpuPfS_ii_param_3];
	cvta.to.global.u64 	%rd1, %rd8;
	cvta.to.global.u64 	%rd2, %rd7;
	mov.u32 	%r60, %ctaid.x;
	mov.u32 	%r61, %ntid.x;
	mov.u32 	%r62, %tid.x;
	mad.lo.s32 	%r1, %r60, %r61, %r62;
	setp.ge.s32 	%p1, %r1, %r59;
	@%p1 bra 	$L__BB0_39;
	setp.lt.s32 	%p2, %r58, 1;
	mov.f32 	%f233, 0f00000000;
	@%p2 bra 	$L__BB0_14;
	mul.lo.s32 	%r2, %r58, %r1;
	and.b32  	%r3, %r58, 15;
	setp.lt.u32 	%p3, %r58, 16;
	mov.f32 	%f233, 0f00000000;
	mov.b32 	%r77, 0;
	@%p3 bra 	$L__BB0_5;
	and.b32  	%r77, %r58, 2147483632;
	neg.s32 	%r75, %r77;
	add.s64 	%rd3, %rd2, 32;
	mov.f32 	%f233, 0f00000000;
	mov.u32 	%r74, %r2;
$L__BB0_4:
	.pragma "nounroll";
	mul.wide.s32 	%rd9, %r74, 4;
	add.s64 	%rd10, %rd3, %rd9;
	ld.global.f32 	%f34, [%rd10+-32];
	add.f32 	%f35, %f233, %f34;
	ld.global.f32 	%f36, [%rd10+-28];
	add.f32 	%f37, %f35, %f36;
	ld.global.f32 	%f38, [%rd10+-24];
	add.f32 	%f39, %f37, %f38;
	ld.global.f32 	%f40, [%rd10+-20];
	add.f32 	%f41, %f39, %f40;
	ld.global.f32 	%f42, [%rd10+-16];
	add.f32 	%f43, %f41, %f42;
	ld.global.f32 	%f44, [%rd10+-12];
	add.f32 	%f45, %f43, %f44;
	ld.global.f32 	%f46, [%rd10+-8];
	add.f32 	%f47, %f45, %f46;
	ld.global.f32 	%f48, [%rd10+-4];
	add.f32 	%f49, %f47, %f48;
	ld.global.f32 	%f50, [%rd10];
	add.f32 	%f51, %f49, %f50;
	ld.global.f32 	%f52, [%rd10+4];
	add.f32 	%f53, %f51, %f52;
	ld.global.f32 	%f54, [%rd10+8];
	add.f32 	%f55, %f53, %f54;
	ld.global.f32 	%f56, [%rd10+12];
	add.f32 	%f57, %f55, %f56;
	ld.global.f32 	%f58, [%rd10+16];
	add.f32 	%f59, %f57, %f58;
	ld.global.f32 	%f60, [%rd10+20];
	add.f32 	%f61, %f59, %f60;
	ld.global.f32 	%f62, [%rd10+24];
	add.f32 	%f63, %f61, %f62;
	ld.global.f32 	%f64, [%rd10+28];
	add.f32 	%f233, %f63, %f64;
	add.s32 	%r75, %r75, 16;
	add.s32 	%r74, %r74, 16;
	setp.ne.s32 	%p4, %r75, 0;
	@%p4 bra 	$L__BB0_4;
$L__BB0_5:
	setp.eq.s32 	%p5, %r3, 0;
	@%p5 bra 	$L__BB0_14;
	and.b32  	%r11, %r58, 7;
	setp.lt.u32 	%p6, %r3, 8;
	@%p6 bra 	$L__BB0_8;
	add.s32 	%r64, %r77, %r2;
	mul.wide.s32 	%rd11, %r64, 4;
	add.s64 	%rd12, %rd2, %rd11;
	ld.global.f32 	%f66, [%rd12];
	add.f32 	%f67, %f233, %f66;
	ld.global.f32 	%f68, [%rd12+4];
	add.f32 	%f69, %f67, %f68;
	ld.global.f32 	%f70, [%rd12+8];
	add.f32 	%f71, %f69, %f70;
	ld.global.f32 	%f72, [%rd12+12];
	add.f32 	%f73, %f71, %f72;
	ld.global.f32 	%f74, [%rd12+16];
	add.f32 	%f75, %f73, %f74;
	ld.global.f32 	%f76, [%rd12+20];
	add.f32 	%f77, %f75, %f76;
	ld.global.f32 	%f78, [%rd12+24];
	add.f32 	%f79, %f77, %f78;
	ld.global.f32 	%f80, [%rd12+28];
	add.f32 	%f233, %f79, %f80;
	add.s32 	%r77, %r77, 8;
$L__BB0_8:
	setp.eq.s32 	%p7, %r11, 0;
	@%p7 bra 	$L__BB0_14;
	and.b32  	%r14, %r58, 3;
	setp.lt.u32 	%p8, %r11, 4;
	@%p8 bra 	$L__BB0_11;
	add.s32 	%r65, %r77, %r2;
	mul.wide.s32 	%rd13, %r65, 4;
	add.s64 	%rd14, %rd2, %rd13;
	ld.global.f32 	%f82, [%rd14];
	add.f32 	%f83, %f233, %f82;
	ld.global.f32 	%f84, [%rd14+4];
	add.f32 	%f85, %f83, %f84;
	ld.global.f32 	%f86, [%rd14+8];
	add.f32 	%f87, %f85, %f86;
	ld.global.f32 	%f88, [%rd14+12];
	add.f32 	%f233, %f87, %f88;
	add.s32 	%r77, %r77, 4;
$L__BB0_11:
	setp.eq.s32 	%p9, %r14, 0;
	@%p9 bra 	$L__BB0_14;
	add.s32 	%r80, %r77, %r2;
	neg.s32 	%r79, %r14;
$L__BB0_13:
	.pragma "nounroll";
	mul.wide.s32 	%rd15, %r80, 4;
	add.s64 	%rd16, %rd2, %rd15;
	ld.global.f32 	%f89, [%rd16];
	add.f32 	%f233, %f233, %f89;
	add.s32 	%r80, %r80, 1;
	add.s32 	%r79, %r79, 1;
	setp.ne.s32 	%p10, %r79, 0;
	@%p10 bra 	$L__BB0_13;
$L__BB0_14:
	setp.lt.s32 	%p11, %r58, 1;
	cvt.rn.f32.s32 	%f14, %r58;
	div.rn.f32 	%f15, %f233, %f14;
	mov.f32 	%f242, 0f00000000;
	@%p11 bra 	$L__BB0_27;
	mul.lo.s32 	%r23, %r58, %r1;
	and.b32  	%r24, %r58, 15;
	setp.lt.u32 	%p12, %r58, 16;
	mov.f32 	%f242, 0f00000000;
	mov.b32 	%r84, 0;
	@%p12 bra 	$L__BB0_18;
	and.b32  	%r84, %r58, 2147483632;
	neg.s32 	%r82, %r84;
	add.s64 	%rd4, %rd2, 32;
	mov.f32 	%f242, 0f00000000;
	mov.u32 	%r81, %r23;
$L__BB0_17:
	.pragma "nounroll";
	mul.wide.s32 	%rd17, %r81, 4;
	add.s64 	%rd18, %rd4, %rd17;
	ld.global.f32 	%f94, [%rd18+-32];
	sub.f32 	%f95, %f94, %f15;
	fma.rn.f32 	%f96, %f95, %f95, %f242;
	ld.global.f32 	%f97, [%rd18+-28];
	sub.f32 	%f98, %f97, %f15;
	fma.rn.f32 	%f99, %f98, %f98, %f96;
	ld.global.f32 	%f100, [%rd18+-24];
	sub.f32 	%f101, %f100, %f15;
	fma.rn.f32 	%f102, %f101, %f101, %f99;
	ld.global.f32 	%f103, [%rd18+-20];
	sub.f32 	%f104, %f103, %f15;
	fma.rn.f32 	%f105, %f104, %f104, %f102;
	ld.global.f32 	%f106, [%rd18+-16];
	sub.f32 	%f107, %f106, %f15;
	fma.rn.f32 	%f108, %f107, %f107, %f105;
	ld.global.f32 	%f109, [%rd18+-12];
	sub.f32 	%f110, %f109, %f15;
	fma.rn.f32 	%f111, %f110, %f110, %f108;
	ld.global.f32 	%f112, [%rd18+-8];
	sub.f32 	%f113, %f112, %f15;
	fma.rn.f32 	%f114, %f113, %f113, %f111;
	ld.global.f32 	%f115, [%rd18+-4];
	sub.f32 	%f116, %f115, %f15;
	fma.rn.f32 	%f117, %f116, %f116, %f114;
	ld.global.f32 	%f118, [%rd18];
	sub.f32 	%f119, %f118, %f15;
	fma.rn.f32 	%f120, %f119, %f119, %f117;
	ld.global.f32 	%f121, [%rd18+4];
	sub.f32 	%f122, %f121, %f15;
	fma.rn.f32 	%f123, %f122, %f122, %f120;
	ld.global.f32 	%f124, [%rd18+8];
	sub.f32 	%f125, %f124, %f15;
	fma.rn.f32 	%f126, %f125, %f125, %f123;
	ld.global.f32 	%f127, [%rd18+12];
	sub.f32 	%f128, %f127, %f15;
	fma.rn.f32 	%f129, %f128, %f128, %f126;
	ld.global.f32 	%f130, [%rd18+16];
	sub.f32 	%f131, %f130, %f15;
	fma.rn.f32 	%f132, %f131, %f131, %f129;
	ld.global.f32 	%f133, [%rd18+20];
	sub.f32 	%f134, %f133, %f15;
	fma.rn.f32 	%f135, %f134, %f134, %f132;
	ld.global.f32 	%f136, [%rd18+24];
	sub.f32 	%f137, %f136, %f15;
	fma.rn.f32 	%f138, %f137, %f137, %f135;
	ld.global.f32 	%f139, [%rd18+28];
	sub.f32 	%f140, %f139, %f15;
	fma.rn.f32 	%f242, %f140, %f140, %f138;
	add.s32 	%r82, %r82, 16;
	add.s32 	%r81, %r81, 16;
	setp.ne.s32 	%p13, %r82, 0;
	@%p13 bra 	$L__BB0_17;
$L__BB0_18:
	setp.eq.s32 	%p14, %r24, 0;
	@%p14 bra 	$L__BB0_27;
	and.b32  	%r32, %r58, 7;
	setp.lt.u32 	%p15, %r24, 8;
	@%p15 bra 	$L__BB0_21;
	add.s32 	%r67, %r84, %r23;
	mul.wide.s32 	%rd19, %r67, 4;
	add.s64 	%rd20, %rd2, %rd19;
	ld.global.f32 	%f142, [%rd20];
	sub.f32 	%f143, %f142, %f15;
	fma.rn.f32 	%f144, %f143, %f143, %f242;
	ld.global.f32 	%f145, [%rd20+4];
	sub.f32 	%f146, %f145, %f15;
	fma.rn.f32 	%f147, %f146, %f146, %f144;
	ld.global.f32 	%f148, [%rd20+8];
	sub.f32 	%f149, %f148, %f15;
	fma.rn.f32 	%f150, %f149, %f149, %f147;
	ld.global.f32 	%f151, [%rd20+12];
	sub.f32 	%f152, %f151, %f15;
	fma.rn.f32 	%f153, %f152, %f152, %f150;
	ld.global.f32 	%f154, [%rd20+16];
	sub.f32 	%f155, %f154, %f15;
	fma.rn.f32 	%f156, %f155, %f155, %f153;
	ld.global.f32 	%f157, [%rd20+20];
	sub.f32 	%f158, %f157, %f15;
	fma.rn.f32 	%f159, %f158, %f158, %f156;
	ld.global.f32 	%f160, [%rd20+24];
	sub.f32 	%f161, %f160, %f15;
	fma.rn.f32 	%f162, %f161, %f161, %f159;
	ld.global.f32 	%f163, [%rd20+28];
	sub.f32 	%f164, %f163, %f15;
	fma.rn.f32 	%f242, %f164, %f164, %f162;
	add.s32 	%r84, %r84, 8;
$L__BB0_21:
	setp.eq.s32 	%p16, %r32, 0;
	@%p16 bra 	$L__BB0_27;
	and.b32  	%r35, %r58, 3;
	setp.lt.u32 	%p17, %r32, 4;
	@%p17 bra 	$L__BB0_24;
	add.s32 	%r68, %r84, %r23;
	mul.wide.s32 	%rd21, %r68, 4;
	add.s64 	%rd22, %rd2, %rd21;
	ld.global.f32 	%f166, [%rd22];
	sub.f32 	%f167, %f166, %f15;
	fma.rn.f32 	%f168, %f167, %f167, %f242;
	ld.global.f32 	%f169, [%rd22+4];
	sub.f32 	%f170, %f169, %f15;
	fma.rn.f32 	%f171, %f170, %f170, %f168;
	ld.global.f32 	%f172, [%rd22+8];
	sub.f32 	%f173, %f172, %f15;
	fma.rn.f32 	%f174, %f173, %f173, %f171;
	ld.global.f32 	%f175, [%rd22+12];
	sub.f32 	%f176, %f175, %f15;
	fma.rn.f32 	%f242, %f176, %f176, %f174;
	add.s32 	%r84, %r84, 4;
$L__BB0_24:
	setp.eq.s32 	%p18, %r35, 0;
	@%p18 bra 	$L__BB0_27;
	add.s32 	%r87, %r84, %r23;
	neg.s32 	%r86, %r35;
$L__BB0_26:
	.pragma "nounroll";
	mul.wide.s32 	%rd23, %r87, 4;
	add.s64 	%rd24, %rd2, %rd23;
	ld.global.f32 	%f177, [%rd24];
	sub.f32 	%f178, %f177, %f15;
	fma.rn.f32 	%f242, %f178, %f178, %f242;
	add.s32 	%r87, %r87, 1;
	add.s32 	%r86, %r86, 1;
	setp.ne.s32 	%p19, %r86, 0;
	@%p19 bra 	$L__BB0_26;
$L__BB0_27:
	setp.lt.s32 	%p20, %r58, 1;
	div.rn.f32 	%f179, %f242, %f14;
	sqrt.rn.f32 	%f29, %f179;
	@%p20 bra 	$L__BB0_39;
	mul.lo.s32 	%r44, %r58, %r1;
	and.b32  	%r45, %r58, 7;
	setp.lt.u32 	%p21, %r58, 8;
	mov.b32 	%r91, 0;
	@%p21 bra 	$L__BB0_31;
	and.b32  	%r91, %r58, 2147483640;
	neg.s32 	%r89, %r91;
	add.s64 	%rd5, %rd2, 16;
	add.s64 	%rd6, %rd1, 16;
	mov.u32 	%r88, %r44;
$L__BB0_30:
	.pragma "nounroll";
	mul.wide.s32 	%rd25, %r88, 4;
	add.s64 	%rd26, %rd5, %rd25;
	add.s64 	%rd27, %rd6, %rd25;
	ld.global.f32 	%f180, [%rd26+-16];
	sub.f32 	%f181, %f180, %f15;
	div.rn.f32 	%f182, %f181, %f29;
	st.global.f32 	[%rd27+-16], %f182;
	ld.global.f32 	%f183, [%rd26+-12];
	sub.f32 	%f184, %f183, %f15;
	div.rn.f32 	%f185, %f184, %f29;
	st.global.f32 	[%rd27+-12], %f185;
	ld.global.f32 	%f186, [%rd26+-8];
	sub.f32 	%f187, %f186, %f15;
	div.rn.f32 	%f188, %f187, %f29;
	st.global.f32 	[%rd27+-8], %f188;
	ld.global.f32 	%f189, [%rd26+-4];
	sub.f32 	%f190, %f189, %f15;
	div.rn.f32 	%f191, %f190, %f29;
	st.global.f32 	[%rd27+-4], %f191;
	ld.global.f32 	%f192, [%rd26];
	sub.f32 	%f193, %f192, %f15;
	div.rn.f32 	%f194, %f193, %f29;
	st.global.f32 	[%rd27], %f194;
	ld.global.f32 	%f195, [%rd26+4];
	sub.f32 	%f196, %f195, %f15;
	div.rn.f32 	%f197, %f196, %f29;
	st.global.f32 	[%rd27+4], %f197;
	ld.global.f32 	%f198, [%rd26+8];
	sub.f32 	%f199, %f198, %f15;
	div.rn.f32 	%f200, %f199, %f29;
	st.global.f32 	[%rd27+8], %f200;
	ld.global.f32 	%f201, [%rd26+12];
	sub.f32 	%f202, %f201, %f15;
	div.rn.f32 	%f203, %f202, %f29;
	st.global.f32 	[%rd27+12], %f203;
	add.s32 	%r89, %r89, 8;
	add.s32 	%r88, %r88, 8;
	setp.ne.s32 	%p22, %r89, 0;
	@%p22 bra 	$L__BB0_30;
$L__BB0_31:
	setp.eq.s32 	%p23, %r45, 0;
	@%p23 bra 	$L__BB0_39;
	and.b32  	%r53, %r58, 3;
	setp.lt.u32 	%p24, %r45, 4;
	@%p24 bra 	$L__BB0_34;
	add.s32 	%r70, %r91, %r44;
	mul.wide.s32 	%rd28, %r70, 4;
	add.s64 	%rd29, %rd2, %rd28;
	ld.global.f32 	%f204, [%rd29];
	sub.f32 	%f205, %f204, %f15;
	div.rn.f32 	%f206, %f205, %f29;
	add.s64 	%rd30, %rd1, %rd28;
	st.global.f32 	[%rd30], %f206;
	ld.global.f32 	%f207, [%rd29+4];
	sub.f32 	%f208, %f207, %f15;
	div.rn.f32 	%f209, %f208, %f29;
	st.global.f32 	[%rd30+4], %f209;
	ld.global.f32 	%f210, [%rd29+8];
	sub.f32 	%f211, %f210, %f15;
	div.rn.f32 	%f212, %f211, %f29;
	st.global.f32 	[%rd30+8], %f212;
	ld.global.f32 	%f213, [%rd29+12];
	sub.f32 	%f214, %f213, %f15;
	div.rn.f32 	%f215, %f214, %f29;
	st.global.f32 	[%rd30+12], %f215;
	add.s32 	%r91, %r91, 4;
$L__BB0_34:
	setp.eq.s32 	%p25, %r53, 0;
	@%p25 bra 	$L__BB0_39;
	setp.eq.s32 	%p26, %r53, 1;
	@%p26 bra 	$L__BB0_37;
	add.s32 	%r71, %r91, %r44;
	mul.wide.s32 	%rd31, %r71, 4;
	add.s64 	%rd32, %rd2, %rd31;
	ld.global.f32 	%f216, [%rd32];
	sub.f32 	%f217, %f216, %f15;
	div.rn.f32 	%f218, %f217, %f29;
	add.s64 	%rd33, %rd1, %rd31;
	st.global.f32 	[%rd33], %f218;
	ld.global.f32 	%f219, [%rd32+4];
	sub.f32 	%f220, %f219, %f15;
	div.rn.f32 	%f221, %f220, %f29;
	st.global.f32 	[%rd33+4], %f221;
	add.s32 	%r91, %r91, 2;
$L__BB0_37:
	and.b32  	%r72, %r58, 1;
	setp.eq.b32 	%p27, %r72, 1;
	not.pred 	%p28, %p27;
	@%p28 bra 	$L__BB0_39;
	add.s32 	%r73, %r91, %r44;
	mul.wide.s32 	%rd34, %r73, 4;
	add.s64 	%rd35, %rd2, %rd34;
	ld.global.f32 	%f222, [%rd35];
	sub.f32 	%f223, %f222, %f15;
	div.rn.f32 	%f224, %f223, %f29;
	add.s64 	%rd36, %rd1, %rd34;
	st.global.f32 	[%rd36], %f224;
$L__BB0_39:
	ret;

}


// ===== COMPILED SASS (sm_100) =====

	.target	sm_100

	.elftype	@"ET_EXEC"


//--------------------- .note.nv.tkinfo           --------------------------
	.section	.note.nv.tkinfo,"",@"SHT_NOTE"
	.sectionflags	@"SHF_NOTE_NV_TKINFO"
	.tkinfo
        /*0018*/ 	.word	0x00000002
        /*0030*/ 	.string	""
        /*0030*/ 	.string	"ptxas"
        /*0030*/ 	.string	"Cuda compilation tools, release 13.0, V13.0.88"
        /*0030*/ 	.string	"Build cuda_13.0.r13.0/compiler.36424714_0"
        /*0030*/ 	.string	"-arch sm_100 -m 64 "



//--------------------- .note.nv.cuinfo           --------------------------
	.section	.note.nv.cuinfo,"",@"SHT_NOTE"
	.sectionflags	@"SHF_NOTE_NV_CUINFO"
        /*0018*/ 	.short	0x0002
        /*001a*/ 	.short	0x0064
        /*001c*/ 	.short	0x0082
	.zero		2


//--------------------- .nv.info                  --------------------------
	.section	.nv.info,"",@"SHT_CUDA_INFO"
	.align	4


	//----- nvinfo : EIATTR_REGCOUNT
	.align		4
        /*0000*/ 	.byte	0x04, 0x2f
        /*0002*/ 	.short	(.L_1 - .L_0)
	.align		4
.L_0:
        /*0004*/ 	.word	index@(_Z13layernorm_gpuPfS_ii)
        /*0008*/ 	.word	0x00000020


	//----- nvinfo : EIATTR_FRAME_SIZE
	.align		4
.L_1:
        /*000c*/ 	.byte	0x04, 0x11
        /*000e*/ 	.short	(.L_3 - .L_2)
	.align		4
.L_2:
        /*0010*/ 	.word	index@($__internal_1_$__cuda_sm3x_div_rn_noftz_f32_slowpath)
        /*0014*/ 	.word	0x00000000


	//----- nvinfo : EIATTR_FRAME_SIZE
	.align		4
.L_3:
        /*0018*/ 	.byte	0x04, 0x11
        /*001a*/ 	.short	(.L_5 - .L_4)
	.align		4
.L_4:
        /*001c*/ 	.word	index@($__internal_0_$__cuda_sm20_sqrt_rn_f32_slowpath)
        /*0020*/ 	.word	0x00000000


	//----- nvinfo : EIATTR_FRAME_SIZE
	.align		4
.L_5:
        /*0024*/ 	.byte	0x04, 0x11
        /*0026*/ 	.short	(.L_7 - .L_6)
	.align		4
.L_6:
        /*0028*/ 	.word	index@(_Z13layernorm_gpuPfS_ii)
        /*002c*/ 	.word	0x00000000


	//----- nvinfo : EIATTR_MIN_STACK_SIZE
	.align		4
.L_7:
        /*0030*/ 	.byte	0x04, 0x12
        /*0032*/ 	.short	(.L_9 - .L_8)
	.align		4
.L_8:
        /*0034*/ 	.word	index@(_Z13layernorm_gpuPfS_ii)
        /*0038*/ 	.word	0x00000000
.L_9:


//--------------------- .nv.compat                --------------------------
	.section	.nv.compat,"",@"SHT_CUDA_COMPAT_INFO"
	.align	4
        /*0000*/ 	.byte	0x02, 0x09, 0x00, 0x00, 0x02, 0x02, 0x01, 0x00, 0x02, 0x05, 0x05, 0x00, 0x03, 0x07, 0x01, 0x01
        /*0010*/ 	.byte	0x02, 0x03, 0x00, 0x00, 0x02, 0x06, 0x01, 0x00, 0x04, 0x0b, 0x08, 0x00, 0x01, 0x00, 0x00, 0x00
        /*0020*/ 	.byte	0x00, 0x00, 0x00, 0x00


//--------------------- .nv.info._Z13layernorm_gpuPfS_ii --------------------------
	.section	.nv.info._Z13layernorm_gpuPfS_ii,"",@"SHT_CUDA_INFO"
	.sectionflags	@""
	.align	4


	//----- nvinfo : EIATTR_CUDA_API_VERSION
	.align		4
        /*0000*/ 	.byte	0x04, 0x37
        /*0002*/ 	.short	(.L_11 - .L_10)
.L_10:
        /*0004*/ 	.word	0x00000082


	//----- nvinfo : EIATTR_KPARAM_INFO
	.align		4
.L_11:
        /*0008*/ 	.byte	0x04, 0x17
        /*000a*/ 	.short	(.L_13 - .L_12)
.L_12:
        /*000c*/ 	.word	0x00000000
        /*0010*/ 	.short	0x0003
        /*0012*/ 	.short	0x0014
        /*0014*/ 	.byte	0x00, 0xf0, 0x11, 0x00


	//----- nvinfo : EIATTR_KPARAM_INFO
	.align		4
.L_13:
        /*0018*/ 	.byte	0x04, 0x17
        /*001a*/ 	.short	(.L_15 - .L_14)
.L_14:
        /*001c*/ 	.word	0x00000000
        /*0020*/ 	.short	0x0002
        /*0022*/ 	.short	0x0010
        /*0024*/ 	.byte	0x00, 0xf0, 0x11, 0x00


	//----- nvinfo : EIATTR_KPARAM_INFO
	.align		4
.L_15:
        /*0028*/ 	.byte	0x04, 0x17
        /*002a*/ 	.short	(.L_17 - .L_16)
.L_16:
        /*002c*/ 	.word	0x00000000
        /*0030*/ 	.short	0x0001
        /*0032*/ 	.short	0x0008
        /*0034*/ 	.byte	0x00, 0xf5, 0x21, 0x00


	//----- nvinfo : EIATTR_KPARAM_INFO
	.align		4
.L_17:
        /*0038*/ 	.byte	0x04, 0x17
        /*003a*/ 	.short	(.L_19 - .L_18)
.L_18:
        /*003c*/ 	.word	0x00000000
        /*0040*/ 	.short	0x0000
        /*0042*/ 	.short	0x0000
        /*0044*/ 	.byte	0x00, 0xf5, 0x21, 0x00


	//----- nvinfo : EIATTR_SPARSE_MMA_MASK
	.align		4
.L_19:
        /*0048*/ 	.byte	0x03, 0x50
        /*004a*/ 	.short	0x0000


	//----- nvinfo : EIATTR_MAXREG_COUNT
	.align		4
        /*004c*/ 	.byte	0x03, 0x1b
        /*004e*/ 	.short	0x00ff


	//----- nvinfo : EIATTR_MERCURY_ISA_VERSION
	.align		4
        /*0050*/ 	.byte	0x03, 0x5f
        /*0052*/ 	.short	0x0101


	//----- nvinfo : EIATTR_VRC_CTA_INIT_COUNT
	.align		4
        /*0054*/ 	.byte	0x02, 0x4a
	.zero		1
	.zero		1


	//----- nvinfo : EIATTR_EXIT_INSTR_OFFSETS
	.align		4
        /*0058*/ 	.byte	0x04, 0x1c
        /*005a*/ 	.short	(.L_21 - .L_20)


	//   ....[0]....
.L_20:
        /*005c*/ 	.word	0x00000070


	//   ....[1]....
        /*0060*/ 	.word	0x000012d0


	//   ....[2]....
        /*0064*/ 	.word	0x00001ca0


	//   ....[3]....
        /*0068*/ 	.word	0x00002180


	//   ....[4]....
        /*006c*/ 	.word	0x00002450


	//   ....[5]....
        /*0070*/ 	.word	0x000025c0


	//----- nvinfo : EIATTR_CRS_STACK_SIZE
	.align		4
.L_21:
        /*0074*/ 	.byte	0x04, 0x1e
        /*0076*/ 	.short	(.L_23 - .L_22)
.L_22:
        /*0078*/ 	.word	0x00000000


	//----- nvinfo : EIATTR_CBANK_PARAM_SIZE
	.align		4
.L_23:
        /*007c*/ 	.byte	0x03, 0x19
        /*007e*/ 	.short	0x0018


	//----- nvinfo : EIATTR_PARAM_CBANK
	.align		4
        /*0080*/ 	.byte	0x04, 0x0a
        /*0082*/ 	.short	(.L_25 - .L_24)
	.align		4
.L_24:
        /*0084*/ 	.word	index@(.nv.constant0._Z13layernorm_gpuPfS_ii)
        /*0088*/ 	.short	0x0380
        /*008a*/ 	.short	0x0018


	//----- nvinfo : EIATTR_SW_WAR
	.align		4
.L_25:
        /*008c*/ 	.byte	0x04, 0x36
        /*008e*/ 	.short	(.L_27 - .L_26)
.L_26:
        /*0090*/ 	.word	0x00000008
.L_27:


//--------------------- .nv.callgraph             --------------------------
	.section	.nv.callgraph,"",@"SHT_CUDA_CALLGRAPH"
	.align	4
	.sectionentsize	8
	.align		4
        /*0000*/ 	.word	0x00000000
	.align		4
        /*0004*/ 	.word	0xffffffff
	.align		4
        /*0008*/ 	.word	0x00000000
	.align		4
        /*000c*/ 	.word	0xfffffffe
	.align		4
        /*0010*/ 	.word	0x00000000
	.align		4
        /*0014*/ 	.word	0xfffffffd
	.align		4
        /*0018*/ 	.word	0x00000000
	.align		4
        /*001c*/ 	.word	0xfffffffc


//--------------------- .text._Z13layernorm_gpuPfS_ii --------------------------
	.section	.text._Z13layernorm_gpuPfS_ii,"ax",@progbits
	.align	128
        .global         _Z13layernorm_gpuPfS_ii
        .type           _Z13layernorm_gpuPfS_ii,@function
        .size           _Z13layernorm_gpuPfS_ii,(.L_x_67 - _Z13layernorm_gpuPfS_ii)
        .other          _Z13layernorm_gpuPfS_ii,@"STO_CUDA_ENTRY STV_DEFAULT"
_Z13layernorm_gpuPfS_ii:
.text._Z13layernorm_gpuPfS_ii:
[----:B------:R-:W-:Y:S01]  /*0000*/  LDC R1, c[0x0][0x37c] ;  /* 0x0000df00ff017b82 */ /* 0x000fe20000000800 */
[----:B------:R-:W0:Y:S07]  /*0010*/  S2R R3, SR_TID.X ;  /* 0x0000000000037919 */ /* 0x000e2e0000002100 */
[----:B------:R-:W0:Y:S01]  /*0020*/  S2UR UR4, SR_CTAID.X ;  /* 0x00000000000479c3 */ /* 0x000e220000002500 */
[----:B------:R-:W1:Y:S07]  /*0030*/  LDCU UR5, c[0x0][0x390] ;  /* 0x00007200ff0577ac */ /* 0x000e6e0008000800 */
[----:B------:R-:W0:Y:S02]  /*0040*/  LDC R8, c[0x0][0x360] ;  /* 0x0000d800ff087b82 */ /* 0x000e240000000800 */
[----:B0-----:R-:W-:-:S05]  /*0050*/  IMAD R8, R8, UR4, R3 ;  /* 0x0000000408087c24 */ /* 0x001fca000f8e0203 */
[----:B-1----:R-:W-:-:S13]  /*0060*/  ISETP.GE.AND P0, PT, R8, UR5, PT ;  /* 0x0000000508007c0c */ /* 0x002fda000bf06270 */
[----:B------:R-:W-:Y:S05]  /*0070*/  @P0 EXIT ;  /* 0x000000000000094d */ /* 0x000fea0003800000 */
[----:B------:R-:W0:Y:S01]  /*0080*/  LDCU UR10, c[0x0][0x394] ;  /* 0x00007280ff0a77ac */ /* 0x000e220008000800 */
[----:B------:R-:W-:Y:S01]  /*0090*/  HFMA2 R4, -RZ, RZ, 0, 0 ;  /* 0x00000000ff047431 */ /* 0x000fe200000001ff */
[----:B------:R-:W1:Y:S01]  /*00a0*/  LDCU.64 UR12, c[0x0][0x358] ;  /* 0x00006b00ff0c77ac */ /* 0x000e620008000a00 */
[----:B0-----:R-:W-:-:S09]  /*00b0*/  UISETP.GE.AND UP0, UPT, UR10, 0x1, UPT ;  /* 0x000000010a00788c */ /* 0x001fd2000bf06270 */
[----:B-1----:R-:W-:Y:S05]  /*00c0*/  BRA.U !UP0, `(.L_x_0) ;  /* 0x0000000508a87547 */ /* 0x002fea000b800000 */
[----:B------:R-:W-:Y:S02]  /*00d0*/  UISETP.GE.U32.AND UP2, UPT, UR10, 0x10, UPT ;  /* 0x000000100a00788c */ /* 0x000fe4000bf46070 */
[----:B------:R-:W-:Y:S01]  /*00e0*/  IMAD R0, R8, UR10, RZ ;  /* 0x0000000a08007c24 */ /* 0x000fe2000f8e02ff */
[----:B------:R-:W-:Y:S01]  /*00f0*/  ULOP3.LUT UR8, UR10, 0xf, URZ, 0xc0, !UPT ;  /* 0x0000000f0a087892 */ /* 0x000fe2000f8ec0ff */
[----:B------:R-:W-:Y:S01]  /*0100*/  MOV R4, RZ ;  /* 0x000000ff00047202 */ /* 0x000fe20000000f00 */
[----:B------:R-:W-:Y:S02]  /*0110*/  UMOV UR4, URZ ;  /* 0x000000ff00047c82 */ /* 0x000fe40008000000 */
[----:B------:R-:W-:Y:S02]  /*0120*/  UISETP.NE.AND UP1, UPT, UR8, URZ, UPT ;  /* 0x000000ff0800728c */ /* 0x000fe4000bf25270 */
[----:B------:R-:W-:Y:S09]  /*0130*/  BRA.U !UP2, `(.L_x_1) ;  /* 0x000000010ab87547 */ /* 0x000ff2000b800000 */
[----:B------:R-:W0:Y:S01]  /*0140*/  LDCU.64 UR6, c[0x0][0x380] ;  /* 0x00007000ff0677ac */ /* 0x000e220008000a00 */
[----:B------:R-:W-:Y:S02]  /*0150*/  MOV R4, RZ ;  /* 0x000000ff00047202 */ /* 0x000fe40000000f00 */
[----:B------:R-:W-:Y:S01]  /*0160*/  MOV R5, R0 ;  /* 0x0000000000057202 */ /* 0x000fe20000000f00 */
[----:B------:R-:W-:-:S04]  /*0170*/  ULOP3.LUT UR4, UR10, 0x7ffffff0, URZ, 0xc0, !UPT ;  /* 0x7ffffff00a047892 */ /* 0x000fc8000f8ec0ff */
[----:B------:R-:W-:Y:S02]  /*0180*/  UIADD3 UR9, UPT, UPT, -UR4, URZ, URZ ;  /* 0x000000ff04097290 */ /* 0x000fe4000fffe1ff */
[----:B0-----:R-:W-:-:S04]  /*0190*/  UIADD3 UR5, UP2, UPT, UR6, 0x20, URZ ;  /* 0x0000002006057890 */ /* 0x001fc8000ff5e0ff */
[----:B------:R-:W-:-:S12]  /*01a0*/  UIADD3.X UR6, UPT, UPT, URZ, UR7, URZ, UP2, !UPT ;  /* 0x00000007ff067290 */ /* 0x000fd800097fe4ff */
.L_x_2:
[----:B------:R-:W-:Y:S02]  /*01b0*/  MOV R2, UR5 ;  /* 0x0000000500027c02 */ /* 0x000fe40008000f00 */
[----:B------:R-:W-:-:S03]  /*01c0*/  MOV R3, UR6 ;  /* 0x0000000600037c02 */ /* 0x000fc60008000f00 */
[----:B------:R-:W-:-:S05]  /*01d0*/  IMAD.WIDE R2, R5, 0x4, R2 ;  /* 0x0000000405027825 */ /* 0x000fca00078e0202 */
[----:B------:R-:W2:Y:S04]  /*01e0*/  LDG.E R15, desc[UR12][R2.64+-0x20] ;  /* 0xffffe00c020f7981 */ /* 0x000ea8000c1e1900 */
[----:B------:R-:W3:Y:S04]  /*01f0*/  LDG.E R16, desc[UR12][R2.64+-0x1c] ;  /* 0xffffe40c02107981 */ /* 0x000ee8000c1e1900 */
[----:B------:R-:W4:Y:S04]  /*0200*/  LDG.E R18, desc[UR12][R2.64+-0x18] ;  /* 0xffffe80c02127981 */ /* 0x000f28000c1e1900 */
[----:B------:R-:W5:Y:S04]  /*0210*/  LDG.E R20, desc[UR12][R2.64+-0x14] ;  /* 0xffffec0c02147981 */ /* 0x000f68000c1e1900 */
        /* <DEDUP_REMOVED lines=11> */
[----:B------:R-:W5:Y:S01]  /*02d0*/  LDG.E R14, desc[UR12][R2.64+0x1c] ;  /* 0x00001c0c020e7981 */ /* 0x000f62000c1e1900 */
[----:B------:R-:W-:Y:S01]  /*02e0*/  UIADD3 UR9, UPT, UPT, UR9, 0x10, URZ ;  /* 0x0000001009097890 */ /* 0x000fe2000fffe0ff */
[----:B------:R-:W-:-:S03]  /*02f0*/  IADD3 R5, PT, PT, R5, 0x10, RZ ;  /* 0x0000001005057810 */ /* 0x000fc60007ffe0ff */
[----:B------:R-:W-:Y:S01]  /*0300*/  UISETP.NE.AND UP2, UPT, UR9, URZ, UPT ;  /* 0x000000ff0900728c */ /* 0x000fe2000bf45270 */
[----:B--2---:R-:W-:-:S04]  /*0310*/  FADD R15, R15, R4 ;  /* 0x000000040f0f7221 */ /* 0x004fc80000000000 */
[----:B---3--:R-:W-:-:S04]  /*0320*/  FADD R15, R15, R16 ;  /* 0x000000100f0f7221 */ /* 0x008fc80000000000 */
[----:B----4-:R-:W-:-:S04]  /*0330*/  FADD R15, R15, R18 ;  /* 0x000000120f0f7221 */ /* 0x010fc80000000000 */
[----:B-----5:R-:W-:-:S04]  /*0340*/  FADD R15, R15, R20 ;  /* 0x000000140f0f7221 */ /* 0x020fc80000000000 */
[----:B------:R-:W-:-:S04]  /*0350*/  FADD R15, R15, R22 ;  /* 0x000000160f0f7221 */ /* 0x000fc80000000000 */
        /* <DEDUP_REMOVED lines=10> */
[----:B------:R-:W-:Y:S01]  /*0400*/  FADD R4, R7, R14 ;  /* 0x0000000e07047221 */ /* 0x000fe20000000000 */
[----:B------:R-:W-:Y:S06]  /*0410*/  BRA.U UP2, `(.L_x_2) ;  /* 0xfffffffd02647547 */ /* 0x000fec000b83ffff */
.L_x_1:
[----:B------:R-:W-:Y:S05]  /*0420*/  BRA.U !UP1, `(.L_x_0) ;  /* 0x0000000109d07547 */ /* 0x000fea000b800000 */
[----:B------:R-:W-:Y:S02]  /*0430*/  UISETP.GE.U32.AND UP1, UPT, UR8, 0x8, UPT ;  /* 0x000000080800788c */ /* 0x000fe4000bf26070 */
[----:B------:R-:W-:-:S04]  /*0440*/  ULOP3.LUT UR6, UR10, 0x7, URZ, 0xc0, !UPT ;  /* 0x000000070a067892 */ /* 0x000fc8000f8ec0ff */
[----:B------:R-:W-:-:S03]  /*0450*/  UISETP.NE.AND UP2, UPT, UR6, URZ, UPT ;  /* 0x000000ff0600728c */ /* 0x000fc6000bf45270 */
[----:B------:R-:W-:Y:S08]  /*0460*/  BRA.U !UP1, `(.L_x_3) ;  /* 0x0000000109507547 */ /* 0x000ff0000b800000 */
[----:B------:R-:W0:Y:S01]  /*0470*/  LDC.64 R2, c[0x0][0x380] ;  /* 0x0000e000ff027b82 */ /* 0x000e220000000a00 */
[----:B------:R-:W-:-:S05]  /*0480*/  IADD3 R5, PT, PT, R0, UR4, RZ ;  /* 0x0000000400057c10 */ /* 0x000fca000fffe0ff */
[----:B0-----:R-:W-:-:S05]  /*0490*/  IMAD.WIDE R2, R5, 0x4, R2 ;  /* 0x0000000405027825 */ /* 0x001fca00078e0202 */
[----:B------:R-:W2:Y:S04]  /*04a0*/  LDG.E R5, desc[UR12][R2.64] ;  /* 0x0000000c02057981 */ /* 0x000ea8000c1e1900 */
[----:B------:R-:W3:Y:S04]  /*04b0*/  LDG.E R6, desc[UR12][R2.64+0x4] ;  /* 0x0000040c02067981 */ /* 0x000ee8000c1e1900 */
[----:B------:R-:W4:Y:S04]  /*04c0*/  LDG.E R10, desc[UR12][R2.64+0x8] ;  /* 0x0000080c020a7981 */ /* 0x000f28000c1e1900 */
[----:B------:R-:W5:Y:S04]  /*04d0*/  LDG.E R12, desc[UR12][R2.64+0xc] ;  /* 0x00000c0c020c7981 */ /* 0x000f68000c1e1900 */
[----:B------:R-:W5:Y:S04]  /*04e0*/  LDG.E R14, desc[UR12][R2.64+0x10] ;  /* 0x0000100c020e7981 */ /* 0x000f68000c1e1900 */
[----:B------:R-:W5:Y:S04]  /*04f0*/  LDG.E R16, desc[UR12][R2.64+0x14] ;  /* 0x0000140c02107981 */ /* 0x000f68000c1e1900 */
[----:B------:R-:W5:Y:S04]  /*0500*/  LDG.E R18, desc[UR12][R2.64+0x18] ;  /* 0x0000180c02127981 */ /* 0x000f68000c1e1900 */
[----:B------:R-:W5:Y:S01]  /*0510*/  LDG.E R20, desc[UR12][R2.64+0x1c] ;  /* 0x00001c0c02147981 */ /* 0x000f62000c1e1900 */
[----:B------:R-:W-:Y:S01]  /*0520*/  UIADD3 UR4, UPT, UPT, UR4, 0x8, URZ ;  /* 0x0000000804047890 */ /* 0x000fe2000fffe0ff */
[----:B--2---:R-:W-:-:S04]  /*0530*/  FADD R5, R4, R5 ;  /* 0x0000000504057221 */ /* 0x004fc80000000000 */
[----:B---3--:R-:W-:-:S04]  /*0540*/  FADD R5, R5, R6 ;  /* 0x0000000605057221 */ /* 0x008fc80000000000 */
[----:B----4-:R-:W-:-:S04]  /*0550*/  FADD R5, R5, R10 ;  /* 0x0000000a05057221 */ /* 0x010fc80000000000 */
[----:B-----5:R-:W-:-:S04]  /*0560*/  FADD R5, R5, R12 ;  /* 0x0000000c05057221 */ /* 0x020fc80000000000 */
[----:B------:R-:W-:-:S04]  /*0570*/  FADD R5, R5, R14 ;  /* 0x0000000e05057221 */ /* 0x000fc80000000000 */
[----:B------:R-:W-:-:S04]  /*0580*/  FADD R5, R5, R16 ;  /* 0x0000001005057221 */ /* 0x000fc80000000000 */
[----:B------:R-:W-:-:S04]  /*0590*/  FADD R5, R5, R18 ;  /* 0x0000001205057221 */ /* 0x000fc80000000000 */
[----:B------:R-:W-:-:S07]  /*05a0*/  FADD R4, R5, R20 ;  /* 0x0000001405047221 */ /* 0x000fce0000000000 */
.L_x_3:
        /* <DEDUP_REMOVED lines=11> */
[----:B------:R-:W5:Y:S01]  /*0660*/  LDG.E R12, desc[UR12][R2.64+0xc] ;  /* 0x00000c0c020c7981 */ /* 0x000f62000c1e1900 */
[----:B------:R-:W-:Y:S01]  /*0670*/  UIADD3 UR4, UPT, UPT, UR4, 0x4, URZ ;  /* 0x0000000404047890 */ /* 0x000fe2000fffe0ff */
[----:B--2---:R-:W-:-:S04]  /*0680*/  FADD R5, R4, R5 ;  /* 0x0000000504057221 */ /* 0x004fc80000000000 */
[----:B---3--:R-:W-:-:S04]  /*0690*/  FADD R5, R5, R6 ;  /* 0x0000000605057221 */ /* 0x008fc80000000000 */
[----:B----4-:R-:W-:-:S04]  /*06a0*/  FADD R5, R5, R10 ;  /* 0x0000000a05057221 */ /* 0x010fc80000000000 */
[----:B-----5:R-:W-:-:S07]  /*06b0*/  FADD R4, R5, R12 ;  /* 0x0000000c05047221 */ /* 0x020fce0000000000 */
.L_x_4:
[----:B------:R-:W-:Y:S05]  /*06c0*/  BRA.U !UP2, `(.L_x_0) ;  /* 0x000000010a287547 */ /* 0x000fea000b800000 */
[----:B------:R-:W0:Y:S01]  /*06d0*/  LDC.64 R6, c[0x0][0x380] ;  /* 0x0000e000ff067b82 */ /* 0x000e220000000a00 */
[----:B------:R-:W-:Y:S01]  /*06e0*/  IADD3 R5, PT, PT, R0, UR4, RZ ;  /* 0x0000000400057c10 */ /* 0x000fe2000fffe0ff */
[----:B------:R-:W-:-:S12]  /*06f0*/  UIADD3 UR5, UPT, UPT, -UR5, URZ, URZ ;  /* 0x000000ff05057290 */ /* 0x000fd8000fffe1ff */
.L_x_5:
[----:B0-----:R-:W-:-:S06]  /*0700*/  IMAD.WIDE R2, R5, 0x4, R6 ;  /* 0x0000000405027825 */ /* 0x001fcc00078e0206 */
[----:B------:R-:W2:Y:S01]  /*0710*/  LDG.E R3, desc[UR12][R2.64] ;  /* 0x0000000c02037981 */ /* 0x000ea2000c1e1900 */
[----:B------:R-:W-:Y:S01]  /*0720*/  UIADD3 UR5, UPT, UPT, UR5, 0x1, URZ ;  /* 0x0000000105057890 */ /* 0x000fe2000fffe0ff */
[----:B------:R-:W-:-:S03]  /*0730*/  IADD3 R5, PT, PT, R5, 0x1, RZ ;  /* 0x0000000105057810 */ /* 0x000fc60007ffe0ff */
[----:B------:R-:W-:Y:S01]  /*0740*/  UISETP.NE.AND UP1, UPT, UR5, URZ, UPT ;  /* 0x000000ff0500728c */ /* 0x000fe2000bf25270 */
[----:B--2---:R-:W-:-:S08]  /*0750*/  FADD R4, R3, R4 ;  /* 0x0000000403047221 */ /* 0x004fd00000000000 */
[----:B------:R-:W-:Y:S05]  /*0760*/  BRA.U UP1, `(.L_x_5) ;  /* 0xfffffffd01e47547 */ /* 0x000fea000b83ffff */
.L_x_0:
[----:B------:R-:W-:Y:S01]  /*0770*/  I2FP.F32.S32 R3, UR10 ;  /* 0x0000000a00037c45 */ /* 0x000fe20008201400 */
[----:B------:R-:W-:Y:S03]  /*0780*/  BSSY.RECONVERGENT B2, `(.L_x_6) ;  /* 0x000000d000027945 */ /* 0x000fe60003800200 */
[----:B------:R-:W0:Y:S08]  /*0790*/  MUFU.RCP R0, R3 ;  /* 0x0000000300007308 */ /* 0x000e300000001000 */
[----:B------:R-:W1:Y:S01]  /*07a0*/  FCHK P0, R4, R3 ;  /* 0x0000000304007302 */ /* 0x000e620000000000 */
[----:B0-----:R-:W-:-:S04]  /*07b0*/  FFMA R5, -R3, R0, 1 ;  /* 0x3f80000003057423 */ /* 0x001fc80000000100 */
[----:B------:R-:W-:-:S04]  /*07c0*/  FFMA R0, R0, R5, R0 ;  /* 0x0000000500007223 */ /* 0x000fc80000000000 */
[----:B------:R-:W-:-:S04]  /*07d0*/  FFMA R5, R0, R4, RZ ;  /* 0x0000000400057223 */ /* 0x000fc800000000ff */
[----:B------:R-:W-:-:S04]  /*07e0*/  FFMA R2, -R3, R5, R4 ;  /* 0x0000000503027223 */ /* 0x000fc80000000104 */
[----:B------:R-:W-:Y:S01]  /*07f0*/  FFMA R2, R0, R2, R5 ;  /* 0x0000000200027223 */ /* 0x000fe20000000005 */
[----:B-1----:R-:W-:Y:S06]  /*0800*/  @!P0 BRA `(.L_x_7) ;  /* 0x0000000000108947 */ /* 0x002fec0003800000 */
[----:B------:R-:W-:Y:S02]  /*0810*/  MOV R0, R4 ;  /* 0x0000000400007202 */ /* 0x000fe40000000f00 */
[----:B------:R-:W-:-:S07]  /*0820*/  MOV R10, 0x840 ;  /* 0x00000840000a7802 */ /* 0x000fce0000000f00 */
[----:B------:R-:W-:Y:S05]  /*0830*/  CALL.REL.NOINC `($__internal_1_$__cuda_sm3x_div_rn_noftz_f32_slowpath) ;  /* 0x0000001c00bc7944 */ /* 0x000fea0003c00000 */
[----:B------:R-:W-:-:S07]  /*0840*/  MOV R2, R9 ;  /* 0x0000000900027202 */ /* 0x000fce0000000f00 */
.L_x_7:
[----:B------:R-:W-:Y:S05]  /*0850*/  BSYNC.RECONVERGENT B2 ;  /* 0x0000000000027941 */ /* 0x000fea0003800200 */
.L_x_6:
[----:B------:R-:W-:Y:S01]  /*0860*/  HFMA2 R6, -RZ, RZ, 0, 0 ;  /* 0x00000000ff067431 */ /* 0x000fe200000001ff */
[----:B------:R-:W-:Y:S06]  /*0870*/  BRA.U !UP0, `(.L_x_8) ;  /* 0x0000000908207547 */ /* 0x000fec000b800000 */
[----:B------:R-:W0:Y:S01]  /*0880*/  LDCU UR5, c[0x0][0x394] ;  /* 0x00007280ff0577ac */ /* 0x000e220008000800 */
[----:B------:R-:W-:Y:S01]  /*0890*/  MOV R6, RZ ;  /* 0x000000ff00067202 */ /* 0x000fe20000000f00 */
[----:B------:R-:W-:Y:S01]  /*08a0*/  UMOV UR4, URZ ;  /* 0x000000ff00047c82 */ /* 0x000fe20008000000 */
[----:B0-----:R-:W-:Y:S02]  /*08b0*/  UISETP.GE.U32.AND UP1, UPT, UR5, 0x10, UPT ;  /* 0x000000100500788c */ /* 0x001fe4000bf26070 */
[----:B------:R-:W-:Y:S01]  /*08c0*/  IMAD R0, R8, UR5, RZ ;  /* 0x0000000508007c24 */ /* 0x000fe2000f8e02ff */
[----:B------:R-:W-:-:S04]  /*08d0*/  ULOP3.LUT UR9, UR5, 0xf, URZ, 0xc0, !UPT ;  /* 0x0000000f05097892 */ /* 0x000fc8000f8ec0ff */
        /* <DEDUP_REMOVED lines=9> */
.L_x_10:
        /* <DEDUP_REMOVED lines=22> */
[----:B--2---:R-:W-:-:S04]  /*0ad0*/  FADD R14, R14, -R2 ;  /* 0x800000020e0e7221 */ /* 0x004fc80000000000 */
[----:B------:R-:W-:Y:S01]  /*0ae0*/  FFMA R6, R14, R14, R6 ;  /* 0x0000000e0e067223 */ /* 0x000fe20000000006 */
[--C-:B---3--:R-:W-:Y:S01]  /*0af0*/  FADD R16, R16, -R2.reuse ;  /* 0x8000000210107221 */ /* 0x108fe20000000000 */
[----:B----4-:R-:W-:-:S03]  /*0b00*/  FADD R18, R18, -R2 ;  /* 0x8000000212127221 */ /* 0x010fc60000000000 */
[----:B------:R-:W-:Y:S01]  /*0b10*/  FFMA R6, R16, R16, R6 ;  /* 0x0000001010067223 */ /* 0x000fe20000000006 */
[----:B-----5:R-:W-:-:S03]  /*0b20*/  FADD R10, R10, -R2 ;  /* 0x800000020a0a7221 */ /* 0x020fc60000000000 */
[----:B------:R-:W-:Y:S01]  /*0b30*/  FFMA R6, R18, R18, R6 ;  /* 0x0000001212067223 */ /* 0x000fe20000000006 */
[----:B------:R-:W-:-:S03]  /*0b40*/  FADD R29, R29, -R2 ;  /* 0x800000021d1d7221 */ /* 0x000fc60000000000 */
        /* <DEDUP_REMOVED lines=22> */
[----:B------:R-:W-:-:S04]  /*0cb0*/  FFMA R6, R9, R9, R6 ;  /* 0x0000000909067223 */ /* 0x000fc80000000006 */
[----:B------:R-:W-:Y:S01]  /*0cc0*/  FFMA R6, R5, R5, R6 ;  /* 0x0000000505067223 */ /* 0x000fe20000000006 */
[----:B------:R-:W-:Y:S06]  /*0cd0*/  BRA.U UP1, `(.L_x_10) ;  /* 0xfffffffd01247547 */ /* 0x000fec000b83ffff */
.L_x_9:
        /* <DEDUP_REMOVED lines=32> */
[----:B------:R-:W-:-:S07]  /*0ee0*/  FFMA R6, R21, R21, R6 ;  /* 0x0000001515067223 */ /* 0x000fce0000000006 */
.L_x_11:
        /* <DEDUP_REMOVED lines=19> */
[----:B------:R-:W-:-:S04]  /*1020*/  FFMA R6, R11, R11, R6 ;  /* 0x0000000b0b067223 */ /* 0x000fc80000000006 */
[----:B------:R-:W-:-:S07]  /*1030*/  FFMA R6, R13, R13, R6 ;  /* 0x0000000d0d067223 */ /* 0x000fce0000000006 */
.L_x_12:
[----:B------:R-:W-:Y:S05]  /*1040*/  BRA.U !UP1, `(.L_x_8) ;  /* 0x00000001092c7547 */ /* 0x000fea000b800000 */
[----:B------:R-:W0:Y:S01]  /*1050*/  LDC.64 R10, c[0x0][0x380] ;  /* 0x0000e000ff0a7b82 */ /* 0x000e220000000a00 */
[----:B------:R-:W-:Y:S01]  /*1060*/  IADD3 R7, PT, PT, R0, UR4, RZ ;  /* 0x0000000400077c10 */ /* 0x000fe2000fffe0ff */
[----:B------:R-:W-:-:S12]  /*1070*/  UIADD3 UR5, UPT, UPT, -UR5, URZ, URZ ;  /* 0x000000ff05057290 */ /* 0x000fd8000fffe1ff */
.L_x_13:
[----:B0-----:R-:W-:-:S06]  /*1080*/  IMAD.WIDE R4, R7, 0x4, R10 ;  /* 0x0000000407047825 */ /* 0x001fcc00078e020a */
[----:B------:R-:W2:Y:S01]  /*1090*/  LDG.E R5, desc[UR12][R4.64] ;  /* 0x0000000c04057981 */ /* 0x000ea2000c1e1900 */
[----:B------:R-:W-:Y:S01]  /*10a0*/  UIADD3 UR5, UPT, UPT, UR5, 0x1, URZ ;  /* 0x0000000105057890 */ /* 0x000fe2000fffe0ff */
[----:B------:R-:W-:-:S03]  /*10b0*/  IADD3 R7, PT, PT, R7, 0x1, RZ ;  /* 0x0000000107077810 */ /* 0x000fc60007ffe0ff */
[----:B------:R-:W-:Y:S01]  /*10c0*/  UISETP.NE.AND UP0, UPT, UR5, URZ, UPT ;  /* 0x000000ff0500728c */ /* 0x000fe2000bf05270 */
[----:B--2---:R-:W-:-:S04]  /*10d0*/  FADD R9, R5, -R2 ;  /* 0x8000000205097221 */ /* 0x004fc80000000000 */
[----:B------:R-:W-:-:S04]  /*10e0*/  FFMA R6, R9, R9, R6 ;  /* 0x0000000909067223 */ /* 0x000fc80000000006 */
[----:B------:R-:W-:Y:S05]  /*10f0*/  BRA.U UP0, `(.L_x_13) ;  /* 0xfffffffd00e07547 */ /* 0x000fea000b83ffff */
.L_x_8:
[----:B------:R-:W0:Y:S01]  /*1100*/  MUFU.RCP R0, R3 ;  /* 0x0000000300007308 */ /* 0x000e220000001000 */
[----:B------:R-:W1:Y:S01]  /*1110*/  LDC R4, c[0x0][0x394] ;  /* 0x0000e500ff047b82 */ /* 0x000e620000000800 */
[----:B------:R-:W-:Y:S06]  /*1120*/  BSSY.RECONVERGENT B2, `(.L_x_14) ;  /* 0x000000d000027945 */ /* 0x000fec0003800200 */
[----:B------:R-:W2:Y:S01]  /*1130*/  FCHK P0, R6, R3 ;  /* 0x0000000306007302 */ /* 0x000ea20000000000 */
[----:B0-----:R-:W-:-:S04]  /*1140*/  FFMA R5, -R3, R0, 1 ;  /* 0x3f80000003057423 */ /* 0x001fc80000000100 */
[----:B------:R-:W-:-:S04]  /*1150*/  FFMA R0, R0, R5, R0 ;  /* 0x0000000500007223 */ /* 0x000fc80000000000 */
[----:B------:R-:W-:Y:S01]  /*1160*/  FFMA R5, R0, R6, RZ ;  /* 0x0000000600057223 */ /* 0x000fe200000000ff */
[----:B-1----:R-:W-:-:S03]  /*1170*/  ISETP.GE.AND P2, PT, R4, 0x1, PT ;  /* 0x000000010400780c */ /* 0x002fc60003f46270 */
[----:B------:R-:W-:-:S04]  /*1180*/  FFMA R4, -R3, R5, R6 ;  /* 0x0000000503047223 */ /* 0x000fc80000000106 */
[----:B------:R-:W-:Y:S01]  /*1190*/  FFMA R0, R0, R4, R5 ;  /* 0x0000000400007223 */ /* 0x000fe20000000005 */
[----:B--2---:R-:W-:Y:S06]  /*11a0*/  @!P0 BRA `(.L_x_15) ;  /* 0x0000000000108947 */ /* 0x004fec0003800000 */
[----:B------:R-:W-:Y:S02]  /*11b0*/  MOV R0, R6 ;  /* 0x0000000600007202 */ /* 0x000fe40000000f00 */
[----:B------:R-:W-:-:S07]  /*11c0*/  MOV R10, 0x11e0 ;  /* 0x000011e0000a7802 */ /* 0x000fce0000000f00 */
[----:B------:R-:W-:Y:S05]  /*11d0*/  CALL.REL.NOINC `($__internal_1_$__cuda_sm3x_div_rn_noftz_f32_slowpath) ;  /* 0x0000001400547944 */ /* 0x000fea0003c00000 */
[----:B------:R-:W-:-:S07]  /*11e0*/  MOV R0, R9 ;  /* 0x0000000900007202 */ /* 0x000fce0000000f00 */
.L_x_15:
[----:B------:R-:W-:Y:S05]  /*11f0*/  BSYNC.RECONVERGENT B2 ;  /* 0x0000000000027941 */ /* 0x000fea0003800200 */
.L_x_14:
[----:B------:R-:W-:Y:S01]  /*1200*/  IADD3 R3, PT, PT, R0, -0xd000000, RZ ;  /* 0xf300000000037810 */ /* 0x000fe20007ffe0ff */
[----:B------:R0:W1:Y:S01]  /*1210*/  MUFU.RSQ R5, R0 ;  /* 0x0000000000057308 */ /* 0x0000620000001400 */
[----:B------:R-:W-:Y:S02]  /*1220*/  BSSY.RECONVERGENT B0, `(.L_x_16) ;  /* 0x000000a000007945 */ /* 0x000fe40003800200 */
[----:B------:R-:W-:-:S13]  /*1230*/  ISETP.GT.U32.AND P0, PT, R3, 0x727fffff, PT ;  /* 0x727fffff0300780c */ /* 0x000fda0003f04070 */
[----:B0-----:R-:W-:Y:S05]  /*1240*/  @!P0 BRA `(.L_x_17) ;  /* 0x00000000000c8947 */ /* 0x001fea0003800000 */
[----:B------:R-:W-:-:S07]  /*1250*/  MOV R9, 0x1270 ;  /* 0x0000127000097802 */ /* 0x000fce0000000f00 */
[----:B-1----:R-:W-:Y:S05]  /*1260*/  CALL.REL.NOINC `($__internal_0_$__cuda_sm20_sqrt_rn_f32_slowpath) ;  /* 0x0000001000d87944 */ /* 0x002fea0003c00000 */
[----:B------:R-:W-:Y:S05]  /*1270*/  BRA `(.L_x_18) ;  /* 0x0000000000107947 */ /* 0x000fea0003800000 */
.L_x_17:
[C---:B-1----:R-:W-:Y:S01]  /*1280*/  FMUL.FTZ R3, R5.reuse, R0 ;  /* 0x0000000005037220 */ /* 0x042fe20000410000 */
[----:B------:R-:W-:-:S03]  /*1290*/  FMUL.FTZ R4, R5, 0.5 ;  /* 0x3f00000005047820 */ /* 0x000fc60000410000 */
[----:B------:R-:W-:-:S04]  /*12a0*/  FFMA R0, -R3, R3, R0 ;  /* 0x0000000303007223 */ /* 0x000fc80000000100 */
[----:B------:R-:W-:-:S07]  /*12b0*/  FFMA R3, R0, R4, R3 ;  /* 0x0000000400037223 */ /* 0x000fce0000000003 */
.L_x_18:
[----:B------:R-:W-:Y:S05]  /*12c0*/  BSYNC.RECONVERGENT B0 ;  /* 0x0000000000007941 */ /* 0x000fea0003800200 */
.L_x_16:
[----:B------:R-:W-:Y:S05]  /*12d0*/  @!P2 EXIT ;  /* 0x000000000000a94d */ /* 0x000fea0003800000 */
[----:B------:R-:W0:Y:S01]  /*12e0*/  LDCU UR5, c[0x0][0x394] ;  /* 0x00007280ff0577ac */ /* 0x000e220008000800 */
[----:B------:R-:W-:Y:S01]  /*12f0*/  UMOV UR4, URZ ;  /* 0x000000ff00047c82 */ /* 0x000fe20008000000 */
[----:B0-----:R-:W-:Y:S02]  /*1300*/  UISETP.GE.U32.AND UP0, UPT, UR5, 0x8, UPT ;  /* 0x000000080500788c */ /* 0x001fe4000bf06070 */
[----:B------:R-:W-:Y:S01]  /*1310*/  IMAD R8, R8, UR5, RZ ;  /* 0x0000000508087c24 */ /* 0x000fe2000f8e02ff */
[----:B------:R-:W-:-:S06]  /*1320*/  ULOP3.LUT UR14, UR5, 0x7, URZ, 0xc0, !UPT ;  /* 0x00000007050e7892 */ /* 0x000fcc000f8ec0ff */
[----:B------:R-:W-:Y:S06]  /*1330*/  BRA.U !UP0, `(.L_x_19) ;  /* 0x0000000908547547 */ /* 0x000fec000b800000 */
[----:B------:R-:W0:Y:S01]  /*1340*/  LDCU.128 UR8, c[0x0][0x380] ;  /* 0x00007000ff0877ac */ /* 0x000e220008000c00 */
[----:B------:R-:W-:Y:S01]  /*1350*/  MOV R12, R8 ;  /* 0x00000008000c7202 */ /* 0x000fe20000000f00 */
[----:B------:R-:W-:Y:S02]  /*1360*/  ULOP3.LUT UR4, UR5, 0x7ffffff8, URZ, 0xc0, !UPT ;  /* 0x7ffffff805047892 */ /* 0x000fe4000f8ec0ff */
[----:B0-----:R-:W-:Y:S02]  /*1370*/  UIADD3 UR7, UP0, UPT, UR8, 0x10, URZ ;  /* 0x0000001008077890 */ /* 0x001fe4000ff1e0ff */
[----:B------:R-:W-:Y:S02]  /*1380*/  UIADD3 UR5, UP1, UPT, UR10, 0x10, URZ ;  /* 0x000000100a057890 */ /* 0x000fe4000ff3e0ff */
[----:B------:R-:W-:Y:S02]  /*1390*/  UIADD3 UR10, UPT, UPT, -UR4, URZ, URZ ;  /* 0x000000ff040a7290 */ /* 0x000fe4000fffe1ff */
[----:B------:R-:W-:-:S02]  /*13a0*/  UIADD3.X UR8, UPT, UPT, URZ, UR9, URZ, UP0, !UPT ;  /* 0x00000009ff087290 */ /* 0x000fc400087fe4ff */
[----:B------:R-:W-:-:S12]  /*13b0*/  UIADD3.X UR6, UPT, UPT, URZ, UR11, URZ, UP1, !UPT ;  /* 0x0000000bff067290 */ /* 0x000fd80008ffe4ff */
.L_x_36:
[----:B------:R-:W-:Y:S02]  /*13c0*/  MOV R6, UR7 ;  /* 0x0000000700067c02 */ /* 0x000fe40008000f00 */
[----:B------:R-:W-:-:S03]  /*13d0*/  MOV R7, UR8 ;  /* 0x0000000800077c02 */ /* 0x000fc60008000f00 */
[----:B------:R-:W-:-:S05]  /*13e0*/  IMAD.WIDE R6, R12, 0x4, R6 ;  /* 0x000000040c067825 */ /* 0x000fca00078e0206 */
[----:B0-----:R-:W2:Y:S01]  /*13f0*/  LDG.E R5, desc[UR12][R6.64+-0x10] ;  /* 0xfffff00c06057981 */ /* 0x001ea2000c1e1900 */
[----:B------:R-:W0:Y:S01]  /*1400*/  MUFU.RCP R0, R3 ;  /* 0x0000000300007308 */ /* 0x000e220000001000 */
[----:B------:R-:W-:Y:S01]  /*1410*/  UIADD3 UR10, UPT, UPT, UR10, 0x8, URZ ;  /* 0x000000080a0a7890 */ /* 0x000fe2000fffe0ff */
[----:B------:R-:W-:Y:S01]  /*1420*/  MOV R4, UR5 ;  /* 0x0000000500047c02 */ /* 0x000fe20008000f00 */
[----:B------:R-:W-:Y:S02]  /*1430*/  BSSY.RECONVERGENT B2, `(.L_x_20) ;  /* 0x000000e000027945 */ /* 0x000fe40003800200 */
[----:B------:R-:W-:Y:S01]  /*1440*/  UISETP.NE.AND UP0, UPT, UR10, URZ, UPT ;  /* 0x000000ff0a00728c */ /* 0x000fe2000bf05270 */
[----:B0-----:R-:W-:-:S04]  /*1450*/  FFMA R9, R0, -R3, 1 ;  /* 0x3f80000000097423 */ /* 0x001fc80000000803 */
[----:B------:R-:W-:Y:S01]  /*1460*/  FFMA R9, R0, R9, R0 ;  /* 0x0000000900097223 */ /* 0x000fe20000000000 */
[----:B--2---:R-:W-:Y:S01]  /*1470*/  FADD R0, R5, -R2 ;  /* 0x8000000205007221 */ /* 0x004fe20000000000 */
[----:B------:R-:W-:-:S03]  /*1480*/  MOV R5, UR6 ;  /* 0x0000000600057c02 */ /* 0x000fc60008000f00 */
[----:B------:R-:W0:Y:S01]  /*1490*/  FCHK P0, R0, R3 ;  /* 0x0000000300007302 */ /* 0x000e220000000000 */
[----:B------:R-:W-:Y:S01]  /*14a0*/  FFMA R10, R0, R9, RZ ;  /* 0x00000009000a7223 */ /* 0x000fe200000000ff */
[----:B------:R-:W-:-:S04]  /*14b0*/  IMAD.WIDE R4, R12, 0x4, R4 ;  /* 0x000000040c047825 */ /* 0x000fc800078e0204 */
[----:B------:R-:W-:-:S04]  /*14c0*/  FFMA R11, R10, -R3, R0 ;  /* 0x800000030a0b7223 */ /* 0x000fc80000000000 */
[----:B------:R-:W-:Y:S01]  /*14d0*/  FFMA R9, R9, R11, R10 ;  /* 0x0000000b09097223 */ /* 0x000fe2000000000a */
[----:B0-----:R-:W-:Y:S06]  /*14e0*/  @!P0 BRA `(.L_x_21) ;  /* 0x0000000000088947 */ /* 0x001fec0003800000 */
[----:B------:R-:W-:-:S07]  /*14f0*/  MOV R10, 0x1510 ;  /* 0x00001510000a7802 */ /* 0x000fce0000000f00 */
[----:B------:R-:W-:Y:S05]  /*1500*/  CALL.REL.NOINC `($__internal_1_$__cuda_sm3x_div_rn_noftz_f32_slowpath) ;  /* 0x0000001000887944 */ /* 0x000fea0003c00000 */
.L_x_21:
[----:B------:R-:W-:Y:S05]  /*1510*/  BSYNC.RECONVERGENT B2 ;  /* 0x0000000000027941 */ /* 0x000fea0003800200 */
.L_x_20:
[----:B------:R0:W-:Y:S04]  /*1520*/  STG.E desc[UR12][R4.64+-0x10], R9 ;  /* 0xfffff00904007986 */ /* 0x0001e8000c10190c */
[----:B------:R-:W2:Y:S01]  /*1530*/  LDG.E R11, desc[UR12][R6.64+-0xc] ;  /* 0xfffff40c060b7981 */ /* 0x000ea2000c1e1900 */
[----:B------:R-:W1:Y:S01]  /*1540*/  MUFU.RCP R0, R3 ;  /* 0x0000000300007308 */ /* 0x000e620000001000 */
[----:B------:R-:W-:Y:S01]  /*1550*/  BSSY.RECONVERGENT B2, `(.L_x_22) ;  /* 0x000000d000027945 */ /* 0x000fe20003800200 */
[----:B-1----:R-:W-:-:S04]  /*1560*/  FFMA R15, R0, -R3, 1 ;  /* 0x3f800000000f7423 */ /* 0x002fc80000000803 */
[----:B------:R-:W-:Y:S01]  /*1570*/  FFMA R0, R0, R15, R0 ;  /* 0x0000000f00007223 */ /* 0x000fe20000000000 */
[----:B--2---:R-:W-:-:S04]  /*1580*/  FADD R13, R11, -R2 ;  /* 0x800000020b0d7221 */ /* 0x004fc80000000000 */
[----:B------:R-:W1:Y:S01]  /*1590*/  FCHK P0, R13, R3 ;  /* 0x000000030d007302 */ /* 0x000e620000000000 */
[----:B------:R-:W-:-:S04]  /*15a0*/  FFMA R10, R0, R13, RZ ;  /* 0x0000000d000a7223 */ /* 0x000fc800000000ff */
[----:B------:R-:W-:-:S04]  /*15b0*/  FFMA R11, R10, -R3, R13 ;  /* 0x800000030a0b7223 */ /* 0x000fc8000000000d */
[----:B------:R-:W-:Y:S01]  /*15c0*/  FFMA R11, R0, R11, R10 ;  /* 0x0000000b000b7223 */ /* 0x000fe2000000000a */
[----:B01----:R-:W-:Y:S06]  /*15d0*/  @!P0 BRA `(.L_x_23) ;  /* 0x0000000000108947 */ /* 0x003fec0003800000 */
[----:B------:R-:W-:Y:S02]  /*15e0*/  MOV R0, R13 ;  /* 0x0000000d00007202 */ /* 0x000fe40000000f00 */
[----:B------:R-:W-:-:S07]  /*15f0*/  MOV R10, 0x1610 ;  /* 0x00001610000a7802 */ /* 0x000fce0000000f00 */
[----:B------:R-:W-:Y:S05]  /*1600*/  CALL.REL.NOINC `($__internal_1_$__cuda_sm3x_div_rn_noftz_f32_slowpath) ;  /* 0x0000001000487944 */ /* 0x000fea0003c00000 */
[----:B------:R-:W-:-:S07]  /*1610*/  MOV R11, R9 ;  /* 0x00000009000b7202 */ /* 0x000fce0000000f00 */
.L_x_23:
[----:B------:R-:W-:Y:S05]  /*1620*/  BSYNC.RECONVERGENT B2 ;  /* 0x0000000000027941 */ /* 0x000fea0003800200 */
.L_x_22:
        /* <DEDUP_REMOVED lines=15> */
.L_x_25:
[----:B------:R-:W-:Y:S05]  /*1720*/  BSYNC.RECONVERGENT B2 ;  /* 0x0000000000027941 */ /* 0x000fea0003800200 */
.L_x_24:
        /* <DEDUP_REMOVED lines=16> */
.L_x_27:
[----:B------:R-:W-:Y:S05]  /*1830*/  BSYNC.RECONVERGENT B2 ;  /* 0x0000000000027941 */ /* 0x000fea0003800200 */
.L_x_26:
        /* <DEDUP_REMOVED lines=15> */
.L_x_29:
[----:B------:R-:W-:Y:S05]  /*1930*/  BSYNC.RECONVERGENT B2 ;  /* 0x0000000000027941 */ /* 0x000fea0003800200 */
.L_x_28:
        /* <DEDUP_REMOVED lines=16> */
.L_x_31:
[----:B------:R-:W-:Y:S05]  /*1a40*/  BSYNC.RECONVERGENT B2 ;  /* 0x0000000000027941 */ /* 0x000fea0003800200 */
.L_x_30:
        /* <DEDUP_REMOVED lines=15> */
.L_x_33:
[----:B------:R-:W-:Y:S05]  /*1b40*/  BSYNC.RECONVERGENT B2 ;  /* 0x0000000000027941 */ /* 0x000fea0003800200 */
.L_x_32:
        /* <DEDUP_REMOVED lines=16> */
.L_x_35:
[----:B------:R-:W-:Y:S05]  /*1c50*/  BSYNC.RECONVERGENT B2 ;  /* 0x0000000000027941 */ /* 0x000fea0003800200 */
.L_x_34:
[----:B------:R0:W-:Y:S01]  /*1c60*/  STG.E desc[UR12][R4.64+0xc], R11 ;  /* 0x00000c0b04007986 */ /* 0x0001e2000c10190c */
[----:B------:R-:W-:Y:S01]  /*1c70*/  IADD3 R12, PT, PT, R12, 0x8, RZ ;  /* 0x000000080c0c7810 */ /* 0x000fe20007ffe0ff */
[----:B------:R-:W-:Y:S06]  /*1c80*/  BRA.U UP0, `(.L_x_36) ;  /* 0xfffffff500cc7547 */ /* 0x000fec000b83ffff */
.L_x_19:
[----:B------:R-:W-:-:S13]  /*1c90*/  ISETP.NE.AND P0, PT, RZ, UR14, PT ;  /* 0x0000000eff007c0c */ /* 0x000fda000bf05270 */
[----:B------:R-:W-:Y:S05]  /*1ca0*/  @!P0 EXIT ;  /* 0x000000000000894d */ /* 0x000fea0003800000 */
[----:B------:R-:W1:Y:S01]  /*1cb0*/  LDCU UR5, c[0x0][0x394] ;  /* 0x00007280ff0577ac */ /* 0x000e620008000800 */
[----:B------:R-:W-:Y:S02]  /*1cc0*/  UISETP.GE.U32.AND UP0, UPT, UR14, 0x4, UPT ;  /* 0x000000040e00788c */ /* 0x000fe4000bf06070 */
[----:B-1----:R-:W-:-:S07]  /*1cd0*/  ULOP3.LUT UR5, UR5, 0x3, URZ, 0xc0, !UPT ;  /* 0x0000000305057892 */ /* 0x002fce000f8ec0ff */
[----:B------:R-:W-:Y:S05]  /*1ce0*/  BRA.U !UP0, `(.L_x_37) ;  /* 0x0000000508207547 */ /* 0x000fea000b800000 */
[----:B0-----:R-:W0:Y:S01]  /*1cf0*/  LDC.64 R4, c[0x0][0x380] ;  /* 0x0000e000ff047b82 */ /* 0x001e220000000a00 */
[----:B------:R-:W-:-:S05]  /*1d00*/  IADD3 R6, PT, PT, R8, UR4, RZ ;  /* 0x0000000408067c10 */ /* 0x000fca000fffe0ff */
[----:B0-----:R-:W-:-:S05]  /*1d10*/  IMAD.WIDE R4, R6, 0x4, R4 ;  /* 0x0000000406047825 */ /* 0x001fca00078e0204 */
[----:B------:R-:W2:Y:S01]  /*1d20*/  LDG.E R7, desc[UR12][R4.64] ;  /* 0x0000000c04077981 */ /* 0x000ea2000c1e1900 */
[----:B------:R-:W0:Y:S01]  /*1d30*/  MUFU.RCP R0, R3 ;  /* 0x0000000300007308 */ /* 0x000e220000001000 */
[----:B------:R-:W-:Y:S01]  /*1d40*/  BSSY.RECONVERGENT B2, `(.L_x_38) ;  /* 0x000000c000027945 */ /* 0x000fe20003800200 */
[----:B0-----:R-:W-:-:S04]  /*1d50*/  FFMA R9, R0, -R3, 1 ;  /* 0x3f80000000097423 */ /* 0x001fc80000000803 */
[----:B------:R-:W-:Y:S01]  /*1d60*/  FFMA R0, R0, R9, R0 ;  /* 0x0000000900007223 */ /* 0x000fe20000000000 */
[----:B--2---:R-:W-:-:S04]  /*1d70*/  FADD R12, R7, -R2 ;  /* 0x80000002070c7221 */ /* 0x004fc80000000000 */
[----:B------:R-:W0:Y:S01]  /*1d80*/  FCHK P0, R12, R3 ;  /* 0x000000030c007302 */ /* 0x000e220000000000 */
[----:B------:R-:W-:-:S04]  /*1d90*/  FFMA R7, R0, R12, RZ ;  /* 0x0000000c00077223 */ /* 0x000fc800000000ff */
[----:B------:R-:W-:-:S04]  /*1da0*/  FFMA R10, R7, -R3, R12 ;  /* 0x80000003070a7223 */ /* 0x000fc8000000000c */
[----:B------:R-:W-:Y:S01]  /*1db0*/  FFMA R9, R0, R10, R7 ;  /* 0x0000000a00097223 */ /* 0x000fe20000000007 */
[----:B0-----:R-:W-:Y:S06]  /*1dc0*/  @!P0 BRA `(.L_x_39) ;  /* 0x00000000000c8947 */ /* 0x001fec0003800000 */
[----:B------:R-:W-:Y:S02]  /*1dd0*/  MOV R0, R12 ;  /* 0x0000000c00007202 */ /* 0x000fe40000000f00 */
[----:B------:R-:W-:-:S07]  /*1de0*/  MOV R10, 0x1e00 ;  /* 0x00001e00000a7802 */ /* 0x000fce0000000f00 */
[----:B------:R-:W-:Y:S05]  /*1df0*/  CALL.REL.NOINC `($__internal_1_$__cuda_sm3x_div_rn_noftz_f32_slowpath) ;  /* 0x00000008004c7944 */ /* 0x000fea0003c00000 */
.L_x_39:
[----:B------:R-:W-:Y:S05]  /*1e00*/  BSYNC.RECONVERGENT B2 ;  /* 0x0000000000027941 */ /* 0x000fea0003800200 */
.L_x_38:
[----:B------:R-:W0:Y:S02]  /*1e10*/  LDC.64 R10, c[0x0][0x388] ;  /* 0x0000e200ff0a7b82 */ /* 0x000e240000000a00 */
[----:B0-----:R-:W-:-:S05]  /*1e20*/  IMAD.WIDE R6, R6, 0x4, R10 ;  /* 0x0000000406067825 */ /* 0x001fca00078e020a */
        /* <DEDUP_REMOVED lines=16> */
.L_x_41:
[----:B------:R-:W-:Y:S05]  /*1f30*/  BSYNC.RECONVERGENT B2 ;  /* 0x0000000000027941 */ /* 0x000fea0003800200 */
.L_x_40:
        /* <DEDUP_REMOVED lines=15> */
.L_x_43:
[----:B------:R-:W-:Y:S05]  /*2030*/  BSYNC.RECONVERGENT B2 ;  /* 0x0000000000027941 */ /* 0x000fea0003800200 */
.L_x_42:
        /* <DEDUP_REMOVED lines=16> */
.L_x_45:
[----:B------:R-:W-:Y:S05]  /*2140*/  BSYNC.RECONVERGENT B2 ;  /* 0x0000000000027941 */ /* 0x000fea0003800200 */
.L_x_44:
[----:B------:R1:W-:Y:S01]  /*2150*/  STG.E desc[UR12][R6.64+0xc], R11 ;  /* 0x00000c0b06007986 */ /* 0x0003e2000c10190c */
[----:B------:R-:W-:-:S12]  /*2160*/  UIADD3 UR4, UPT, UPT, UR4, 0x4, URZ ;  /* 0x0000000404047890 */ /* 0x000fd8000fffe0ff */
.L_x_37:
[----:B------:R-:W-:-:S13]  /*2170*/  ISETP.NE.AND P0, PT, RZ, UR5, PT ;  /* 0x00000005ff007c0c */ /* 0x000fda000bf05270 */
[----:B------:R-:W-:Y:S05]  /*2180*/  @!P0 EXIT ;  /* 0x000000000000894d */ /* 0x000fea0003800000 */
[----:B------:R-:W-:-:S09]  /*2190*/  UISETP.NE.AND UP0, UPT, UR5, 0x1, UPT ;  /* 0x000000010500788c */ /* 0x000fd2000bf05270 */
[----:B------:R-:W-:Y:S05]  /*21a0*/  BRA.U !UP0, `(.L_x_46) ;  /* 0x00000001089c7547 */ /* 0x000fea000b800000 */
[----:B-1----:R-:W1:Y:S01]  /*21b0*/  LDC.64 R6, c[0x0][0x380] ;  /* 0x0000e000ff067b82 */ /* 0x002e620000000a00 */
[----:B0-----:R-:W-:-:S05]  /*21c0*/  IADD3 R4, PT, PT, R8, UR4, RZ ;  /* 0x0000000408047c10 */ /* 0x001fca000fffe0ff */
[----:B-1----:R-:W-:-:S05]  /*21d0*/  IMAD.WIDE R6, R4, 0x4, R6 ;  /* 0x0000000404067825 */ /* 0x002fca00078e0206 */
        /* <DEDUP_REMOVED lines=14> */
.L_x_48:
[----:B------:R-:W-:Y:S05]  /*22c0*/  BSYNC.RECONVERGENT B2 ;  /* 0x0000000000027941 */ /* 0x000fea0003800200 */
.L_x_47:
        /* <DEDUP_REMOVED lines=18> */
.L_x_50:
[----:B------:R-:W-:Y:S05]  /*23f0*/  BSYNC.RECONVERGENT B2 ;  /* 0x0000000000027941 */ /* 0x000fea0003800200 */
.L_x_49:
[----:B------:R2:W-:Y:S01]  /*2400*/  STG.E desc[UR12][R4.64+0x4], R11 ;  /* 0x0000040b04007986 */ /* 0x0005e2000c10190c */
[----:B------:R-:W-:-:S12]  /*2410*/  UIADD3 UR4, UPT, UPT, UR4, 0x2, URZ ;  /* 0x0000000204047890 */ /* 0x000fd8000fffe0ff */
.L_x_46:
[----:B------:R-:W3:Y:S02]  /*2420*/  LDC R0, c[0x0][0x394] ;  /* 0x0000e500ff007b82 */ /* 0x000ee40000000800 */
[----:B---3--:R-:W-:-:S04]  /*2430*/  LOP3.LUT R0, R0, 0x1, RZ, 0xc0, !PT ;  /* 0x0000000100007812 */ /* 0x008fc800078ec0ff */
[----:B------:R-:W-:-:S13]  /*2440*/  ISETP.NE.U32.AND P0, PT, R0, 0x1, PT ;  /* 0x000000010000780c */ /* 0x000fda0003f05070 */
[----:B------:R-:W-:Y:S05]  /*2450*/  @P0 EXIT ;  /* 0x000000000000094d */ /* 0x000fea0003800000 */
[----:B0-2---:R-:W0:Y:S01]  /*2460*/  LDC.64 R4, c[0x0][0x380] ;  /* 0x0000e000ff047b82 */ /* 0x005e220000000a00 */
[----:B------:R-:W-:-:S05]  /*2470*/  IADD3 R8, PT, PT, R8, UR4, RZ ;  /* 0x0000000408087c10 */ /* 0x000fca000fffe0ff */
[----:B0-----:R-:W-:-:S06]  /*2480*/  IMAD.WIDE R4, R8, 0x4, R4 ;  /* 0x0000000408047825 */ /* 0x001fcc00078e0204 */
[----:B------:R-:W2:Y:S01]  /*2490*/  LDG.E R5, desc[UR12][R4.64] ;  /* 0x0000000c04057981 */ /* 0x000ea2000c1e1900 */
[----:B------:R-:W1:Y:S01]  /*24a0*/  MUFU.RCP R0, R3 ;  /* 0x0000000300007308 */ /* 0x000e620000001000 */
[----:B------:R-:W-:Y:S01]  /*24b0*/  BSSY.RECONVERGENT B2, `(.L_x_51) ;  /* 0x000000d000027945 */ /* 0x000fe20003800200 */
[----:B-1----:R-:W-:-:S04]  /*24c0*/  FFMA R7, R0, -R3, 1 ;  /* 0x3f80000000077423 */ /* 0x002fc80000000803 */
        /* <DEDUP_REMOVED lines=10> */
[----:B------:R-:W-:-:S07]  /*2570*/  MOV R7, R9 ;  /* 0x0000000900077202 */ /* 0x000fce0000000f00 */
.L_x_52:
[----:B------:R-:W-:Y:S05]  /*2580*/  BSYNC.RECONVERGENT B2 ;  /* 0x0000000000027941 */ /* 0x000fea0003800200 */
.L_x_51:
[----:B------:R-:W0:Y:S02]  /*2590*/  LDC.64 R2, c[0x0][0x388] ;  /* 0x0000e200ff027b82 */ /* 0x000e240000000a00 */
[----:B0-----:R-:W-:-:S05]  /*25a0*/  IMAD.WIDE R8, R8, 0x4, R2 ;  /* 0x0000000408087825 */ /* 0x001fca00078e0202 */
[----:B------:R-:W-:Y:S01]  /*25b0*/  STG.E desc[UR12][R8.64], R7 ;  /* 0x0000000708007986 */ /* 0x000fe2000c10190c */
[----:B------:R-:W-:Y:S05]  /*25c0*/  EXIT ;  /* 0x000000000000794d */ /* 0x000fea0003800000 */
        .weak           $__internal_0_$__cuda_sm20_sqrt_rn_f32_slowpath
        .type           $__internal_0_$__cuda_sm20_sqrt_rn_f32_slowpath,@function
        .size           $__internal_0_$__cuda_sm20_sqrt_rn_f32_slowpath,($__internal_1_$__cuda_sm3x_div_rn_noftz_f32_slowpath - $__internal_0_$__cuda_sm20_sqrt_rn_f32_slowpath)
$__internal_0_$__cuda_sm20_sqrt_rn_f32_slowpath:
[----:B------:R-:W-:-:S13]  /*25d0*/  LOP3.LUT P0, RZ, R0, 0x7fffffff, RZ, 0xc0, !PT ;  /* 0x7fffffff00ff7812 */ /* 0x000fda000780c0ff */
[----:B------:R-:W-:Y:S01]  /*25e0*/  @!P0 MOV R3, R0 ;  /* 0x0000000000038202 */ /* 0x000fe20000000f00 */
[----:B------:R-:W-:Y:S06]  /*25f0*/  @!P0 BRA `(.L_x_53) ;  /* 0x0000000000408947 */ /* 0x000fec0003800000 */
[----:B------:R-:W-:-:S13]  /*2600*/  FSETP.GEU.FTZ.AND P0, PT, R0, RZ, PT ;  /* 0x000000ff0000720b */ /* 0x000fda0003f1e000 */
[----:B------:R-:W-:Y:S01]  /*2610*/  @!P0 MOV R3, 0x7fffffff ;  /* 0x7fffffff00038802 */ /* 0x000fe20000000f00 */
[----:B------:R-:W-:Y:S06]  /*2620*/  @!P0 BRA `(.L_x_53) ;  /* 0x0000000000348947 */ /* 0x000fec0003800000 */
[----:B------:R-:W-:-:S13]  /*2630*/  FSETP.GTU.FTZ.AND P0, PT, |R0|, +INF , PT ;  /* 0x7f8000000000780b */ /* 0x000fda0003f1c200 */
[----:B------:R-:W-:Y:S01]  /*2640*/  @P0 FADD.FTZ R3, R0, 1 ;  /* 0x3f80000000030421 */ /* 0x000fe20000010000 */
[----:B------:R-:W-:Y:S06]  /*2650*/  @P0 BRA `(.L_x_53) ;  /* 0x0000000000280947 */ /* 0x000fec0003800000 */
[----:B------:R-:W-:-:S13]  /*2660*/  FSETP.NEU.FTZ.AND P0, PT, |R0|, +INF , PT ;  /* 0x7f8000000000780b */ /* 0x000fda0003f1d200 */
[----:B------:R-:W-:-:S04]  /*2670*/  @P0 FFMA R4, R0, 1.84467440737095516160e+19, RZ ;  /* 0x5f80000000040823 */ /* 0x000fc800000000ff */
[----:B------:R-:W0:Y:S02]  /*2680*/  @P0 MUFU.RSQ R3, R4 ;  /* 0x0000000400030308 */ /* 0x000e240000001400 */
[----:B0-----:R-:W-:Y:S01]  /*2690*/  @P0 FMUL.FTZ R5, R4, R3 ;  /* 0x0000000304050220 */ /* 0x001fe20000410000 */
[----:B------:R-:W-:Y:S01]  /*26a0*/  @P0 FMUL.FTZ R7, R3, 0.5 ;  /* 0x3f00000003070820 */ /* 0x000fe20000410000 */
[----:B------:R-:W-:Y:S02]  /*26b0*/  @!P0 MOV R3, R0 ;  /* 0x0000000000038202 */ /* 0x000fe40000000f00 */
[----:B------:R-:W-:-:S04]  /*26c0*/  @P0 FADD.FTZ R6, -R5, -RZ ;  /* 0x800000ff05060221 */ /* 0x000fc80000010100 */
[----:B------:R-:W-:-:S04]  /*26d0*/  @P0 FFMA R6, R5, R6, R4 ;  /* 0x0000000605060223 */ /* 0x000fc80000000004 */
[----:B------:R-:W-:-:S04]  /*26e0*/  @P0 FFMA R6, R6, R7, R5 ;  /* 0x0000000706060223 */ /* 0x000fc80000000005 */
[----:B------:R-:W-:-:S07]  /*26f0*/  @P0 FMUL.FTZ R3, R6, 2.3283064365386962891e-10 ;  /* 0x2f80000006030820 */ /* 0x000fce0000410000 */
.L_x_53:
[----:B------:R-:W-:Y:S01]  /*2700*/  HFMA2 R5, -RZ, RZ, 0, 0 ;  /* 0x00000000ff057431 */ /* 0x000fe200000001ff */
[----:B------:R-:W-:-:S04]  /*2710*/  MOV R4, R9 ;  /* 0x0000000900047202 */ /* 0x000fc80000000f00 */
[----:B------:R-:W-:Y:S05]  /*2720*/  RET.REL.NODEC R4 `(_Z13layernorm_gpuPfS_ii) ;  /* 0xffffffd804347950 */ /* 0x000fea0003c3ffff */
        .weak           $__internal_1_$__cuda_sm3x_div_rn_noftz_f32_slowpath
        .type           $__internal_1_$__cuda_sm3x_div_rn_noftz_f32_slowpath,@function
        .size           $__internal_1_$__cuda_sm3x_div_rn_noftz_f32_slowpath,(.L_x_67 - $__internal_1_$__cuda_sm3x_div_rn_noftz_f32_slowpath)
$__internal_1_$__cuda_sm3x_div_rn_noftz_f32_slowpath:
[----:B------:R-:W-:Y:S01]  /*2730*/  SHF.R.U32.HI R9, RZ, 0x17, R3 ;  /* 0x00000017ff097819 */ /* 0x000fe20000011603 */
[----:B------:R-:W-:Y:S01]  /*2740*/  BSSY.RECONVERGENT B0, `(.L_x_54) ;  /* 0x0000063000007945 */ /* 0x000fe20003800200 */
[----:B------:R-:W-:Y:S02]  /*2750*/  SHF.R.U32.HI R14, RZ, 0x17, R0 ;  /* 0x00000017ff0e7819 */ /* 0x000fe40000011600 */
[----:B------:R-:W-:Y:S02]  /*2760*/  LOP3.LUT R9, R9, 0xff, RZ, 0xc0, !PT ;  /* 0x000000ff09097812 */ /* 0x000fe400078ec0ff */
[----:B------:R-:W-:Y:S02]  /*2770*/  LOP3.LUT R14, R14, 0xff, RZ, 0xc0, !PT ;  /* 0x000000ff0e0e7812 */ /* 0x000fe400078ec0ff */
[----:B------:R-:W-:Y:S02]  /*2780*/  IADD3 R15, PT, PT, R9, -0x1, RZ ;  /* 0xffffffff090f7810 */ /* 0x000fe40007ffe0ff */
[----:B------:R-:W-:-:S02]  /*2790*/  IADD3 R16, PT, PT, R14, -0x1, RZ ;  /* 0xffffffff0e107810 */ /* 0x000fc40007ffe0ff */
[----:B------:R-:W-:Y:S02]  /*27a0*/  ISETP.GT.U32.AND P0, PT, R15, 0xfd, PT ;  /* 0x000000fd0f00780c */ /* 0x000fe40003f04070 */
[----:B------:R-:W-:Y:S02]  /*27b0*/  MOV R13, R3 ;  /* 0x00000003000d7202 */ /* 0x000fe40000000f00 */
[----:B------:R-:W-:-:S13]  /*27c0*/  ISETP.GT.U32.OR P0, PT, R16, 0xfd, P0 ;  /* 0x000000fd1000780c */ /* 0x000fda0000704470 */
[----:B------:R-:W-:Y:S01]  /*27d0*/  @!P0 MOV R11, RZ ;  /* 0x000000ff000b8202 */ /* 0x000fe20000000f00 */
[----:B------:R-:W-:Y:S06]  /*27e0*/  @!P0 BRA `(.L_x_55) ;  /* 0x00000000005c8947 */ /* 0x000fec0003800000 */
[----:B------:R-:W-:Y:S02]  /*27f0*/  FSETP.GTU.FTZ.AND P0, PT, |R0|, +INF , PT ;  /* 0x7f8000000000780b */ /* 0x000fe40003f1c200 */
[----:B------:R-:W-:-:S04]  /*2800*/  FSETP.GTU.FTZ.AND P1, PT, |R3|, +INF , PT ;  /* 0x7f8000000300780b */ /* 0x000fc80003f3c200 */
[----:B------:R-:W-:-:S13]  /*2810*/  PLOP3.LUT P0, PT, P0, P1, PT, 0xf8, 0x8f ;  /* 0x00000000008f781c */ /* 0x000fda0000703f70 */
[----:B------:R-:W-:Y:S05]  /*2820*/  @P0 BRA `(.L_x_56) ;  /* 0x00000004004c0947 */ /* 0x000fea0003800000 */
[----:B------:R-:W-:-:S13]  /*2830*/  LOP3.LUT P0, RZ, R13, 0x7fffffff, R0, 0xc8, !PT ;  /* 0x7fffffff0dff7812 */ /* 0x000fda000780c800 */
[----:B------:R-:W-:Y:S05]  /*2840*/  @!P0 BRA `(.L_x_57) ;  /* 0x00000004003c8947 */ /* 0x000fea0003800000 */
[C---:B------:R-:W-:Y:S02]  /*2850*/  FSETP.NEU.FTZ.AND P3, PT, |R0|.reuse, +INF , PT ;  /* 0x7f8000000000780b */ /* 0x040fe40003f7d200 */
[----:B------:R-:W-:Y:S02]  /*2860*/  FSETP.NEU.FTZ.AND P1, PT, |R3|, +INF , PT ;  /* 0x7f8000000300780b */ /* 0x000fe40003f3d200 */
[----:B------:R-:W-:-:S11]  /*2870*/  FSETP.NEU.FTZ.AND P0, PT, |R0|, +INF , PT ;  /* 0x7f8000000000780b */ /* 0x000fd60003f1d200 */
[----:B------:R-:W-:Y:S05]  /*2880*/  @!P1 BRA !P3, `(.L_x_57) ;  /* 0x00000004002c9947 */ /* 0x000fea0005800000 */
[----:B------:R-:W-:-:S04]  /*2890*/  LOP3.LUT P3, RZ, R0, 0x7fffffff, RZ, 0xc0, !PT ;  /* 0x7fffffff00ff7812 */ /* 0x000fc8000786c0ff */
[----:B------:R-:W-:-:S13]  /*28a0*/  PLOP3.LUT P1, PT, P1, P3, PT, 0x2f, 0xf2 ;  /* 0x0000000000f2781c */ /* 0x000fda0000f26577 */
[----:B------:R-:W-:Y:S05]  /*28b0*/  @P1 BRA `(.L_x_58) ;  /* 0x0000000400181947 */ /* 0x000fea0003800000 */
[----:B------:R-:W-:-:S04]  /*28c0*/  LOP3.LUT P1, RZ, R13, 0x7fffffff, RZ, 0xc0, !PT ;  /* 0x7fffffff0dff7812 */ /* 0x000fc8000782c0ff */
[----:B------:R-:W-:-:S13]  /*28d0*/  PLOP3.LUT P0, PT, P0, P1, PT, 0x2f, 0xf2 ;  /* 0x0000000000f2781c */ /* 0x000fda0000702577 */
[----:B------:R-:W-:Y:S05]  /*28e0*/  @P0 BRA `(.L_x_59) ;  /* 0x0000000400000947 */ /* 0x000fea0003800000 */
[----:B------:R-:W-:Y:S02]  /*28f0*/  ISETP.GE.AND P0, PT, R16, RZ, PT ;  /* 0x000000ff1000720c */ /* 0x000fe40003f06270 */
[----:B------:R-:W-:-:S11]  /*2900*/  ISETP.GE.AND P1, PT, R15, RZ, PT ;  /* 0x000000ff0f00720c */ /* 0x000fd60003f26270 */
[----:B------:R-:W-:Y:S01]  /*2910*/  @P0 MOV R11, RZ ;  /* 0x000000ff000b0202 */ /* 0x000fe20000000f00 */
[----:B------:R-:W-:Y:S01]  /*2920*/  @!P0 FFMA R0, R0, 1.84467440737095516160e+19, RZ ;  /* 0x5f80000000008823 */ /* 0x000fe200000000ff */
[----:B------:R-:W-:Y:S01]  /*2930*/  @!P0 MOV R11, 0xffffffc0 ;  /* 0xffffffc0000b8802 */ /* 0x000fe20000000f00 */
[----:B------:R-:W-:-:S03]  /*2940*/  @!P1 FFMA R13, R3, 1.84467440737095516160e+19, RZ ;  /* 0x5f800000030d9823 */ /* 0x000fc600000000ff */
[----:B------:R-:W-:-:S07]  /*2950*/  @!P1 IADD3 R11, PT, PT, R11, 0x40, RZ ;  /* 0x000000400b0b9810 */ /* 0x000fce0007ffe0ff */
.L_x_55:
[----:B------:R-:W-:Y:S01]  /*2960*/  LEA R16, R9, 0xc0800000, 0x17 ;  /* 0xc080000009107811 */ /* 0x000fe200078eb8ff */
[----:B------:R-:W-:Y:S01]  /*2970*/  BSSY.RECONVERGENT B1, `(.L_x_60) ;  /* 0x0000036000017945 */ /* 0x000fe20003800200 */
[----:B------:R-:W-:Y:S02]  /*2980*/  IADD3 R14, PT, PT, R14, -0x7f, RZ ;  /* 0xffffff810e0e7810 */ /* 0x000fe40007ffe0ff */
[----:B------:R-:W-:-:S03]  /*2990*/  IADD3 R18, PT, PT, -R16, R13, RZ ;  /* 0x0000000d10127210 */ /* 0x000fc60007ffe1ff */
[----:B------:R-:W-:Y:S01]  /*29a0*/  IMAD R0, R14, -0x800000, R0 ;  /* 0xff8000000e007824 */ /* 0x000fe200078e0200 */
[----:B------:R-:W0:Y:S01]  /*29b0*/  MUFU.RCP R16, R18 ;  /* 0x0000001200107308 */ /* 0x000e220000001000 */
[----:B------:R-:W-:Y:S01]  /*29c0*/  FADD.FTZ R13, -R18, -RZ ;  /* 0x800000ff120d7221 */ /* 0x000fe20000010100 */
[----:B------:R-:W-:-:S04]  /*29d0*/  IADD3 R14, PT, PT, R14, 0x7f, -R9 ;  /* 0x0000007f0e0e7810 */ /* 0x000fc80007ffe809 */
[----:B------:R-:W-:Y:S01]  /*29e0*/  IADD3 R11, PT, PT, R14, R11, RZ ;  /* 0x0000000b0e0b7210 */ /* 0x000fe20007ffe0ff */
[----:B0-----:R-:W-:-:S04]  /*29f0*/  FFMA R15, R16, R13, 1 ;  /* 0x3f800000100f7423 */ /* 0x001fc8000000000d */
[----:B------:R-:W-:-:S04]  /*2a00*/  FFMA R15, R16, R15, R16 ;  /* 0x0000000f100f7223 */ /* 0x000fc80000000010 */
[----:B------:R-:W-:-:S04]  /*2a10*/  FFMA R16, R0, R15, RZ ;  /* 0x0000000f00107223 */ /* 0x000fc800000000ff */
[----:B------:R-:W-:-:S04]  /*2a20*/  FFMA R17, R13, R16, R0 ;  /* 0x000000100d117223 */ /* 0x000fc80000000000 */
[----:B------:R-:W-:-:S04]  /*2a30*/  FFMA R16, R15, R17, R16 ;  /* 0x000000110f107223 */ /* 0x000fc80000000010 */
[----:B------:R-:W-:-:S04]  /*2a40*/  FFMA R13, R13, R16, R0 ;  /* 0x000000100d0d7223 */ /* 0x000fc80000000000 */
[----:B------:R-:W-:-:S05]  /*2a50*/  FFMA R0, R15, R13, R16 ;  /* 0x0000000d0f007223 */ /* 0x000fca0000000010 */
[----:B------:R-:W-:-:S04]  /*2a60*/  SHF.R.U32.HI R9, RZ, 0x17, R0 ;  /* 0x00000017ff097819 */ /* 0x000fc80000011600 */
[----:B------:R-:W-:-:S04]  /*2a70*/  LOP3.LUT R14, R9, 0xff, RZ, 0xc0, !PT ;  /* 0x000000ff090e7812 */ /* 0x000fc800078ec0ff */
[----:B------:R-:W-:-:S04]  /*2a80*/  IADD3 R9, PT, PT, R14, R11, RZ ;  /* 0x0000000b0e097210 */ /* 0x000fc80007ffe0ff */
[----:B------:R-:W-:-:S04]  /*2a90*/  IADD3 R14, PT, PT, R9, -0x1, RZ ;  /* 0xffffffff090e7810 */ /* 0x000fc80007ffe0ff */
[----:B------:R-:W-:-:S13]  /*2aa0*/  ISETP.GE.U32.AND P0, PT, R14, 0xfe, PT ;  /* 0x000000fe0e00780c */ /* 0x000fda0003f06070 */
[----:B------:R-:W-:Y:S05]  /*2ab0*/  @!P0 BRA `(.L_x_61) ;  /* 0x0000000000808947 */ /* 0x000fea0003800000 */
[----:B------:R-:W-:-:S13]  /*2ac0*/  ISETP.GT.AND P0, PT, R9, 0xfe, PT ;  /* 0x000000fe0900780c */ /* 0x000fda0003f04270 */
[----:B------:R-:W-:Y:S05]  /*2ad0*/  @P0 BRA `(.L_x_62) ;  /* 0x00000000006c0947 */ /* 0x000fea0003800000 */
[----:B------:R-:W-:-:S13]  /*2ae0*/  ISETP.GE.AND P0, PT, R9, 0x1, PT ;  /* 0x000000010900780c */ /* 0x000fda0003f06270 */
[----:B------:R-:W-:Y:S05]  /*2af0*/  @P0 BRA `(.L_x_63) ;  /* 0x0000000000740947 */ /* 0x000fea0003800000 */
[----:B------:R-:W-:Y:S02]  /*2b00*/  ISETP.GE.AND P0, PT, R9, -0x18, PT ;  /* 0xffffffe80900780c */ /* 0x000fe40003f06270 */
[----:B------:R-:W-:-:S11]  /*2b10*/  LOP3.LUT R0, R0, 0x80000000, RZ, 0xc0, !PT ;  /* 0x8000000000007812 */ /* 0x000fd600078ec0ff */
[----:B------:R-:W-:Y:S05]  /*2b20*/  @!P0 BRA `(.L_x_63) ;  /* 0x0000000000688947 */ /* 0x000fea0003800000 */
[CCC-:B------:R-:W-:Y:S01]  /*2b30*/  FFMA.RZ R11, R15.reuse, R13.reuse, R16.reuse ;  /* 0x0000000d0f0b7223 */ /* 0x1c0fe2000000c010 */
[CCC-:B------:R-:W-:Y:S01]  /*2b40*/  FFMA.RP R14, R15.reuse, R13.reuse, R16.reuse ;  /* 0x0000000d0f0e7223 */ /* 0x1c0fe20000008010 */
[----:B------:R-:W-:Y:S01]  /*2b50*/  FFMA.RM R13, R15, R13, R16 ;  /* 0x0000000d0f0d7223 */ /* 0x000fe20000004010 */
[----:B------:R-:W-:Y:S02]  /*2b60*/  IADD3 R16, PT, PT, R9, 0x20, RZ ;  /* 0x0000002009107810 */ /* 0x000fe40007ffe0ff */
[----:B------:R-:W-:Y:S02]  /*2b70*/  LOP3.LUT R11, R11, 0x7fffff, RZ, 0xc0, !PT ;  /* 0x007fffff0b0b7812 */ /* 0x000fe400078ec0ff */
[----:B------:R-:W-:Y:S02]  /*2b80*/  ISETP.NE.AND P3, PT, R9, RZ, PT ;  /* 0x000000ff0900720c */ /* 0x000fe40003f65270 */
[----:B------:R-:W-:Y:S02]  /*2b90*/  LOP3.LUT R11, R11, 0x800000, RZ, 0xfc, !PT ;  /* 0x008000000b0b7812 */ /* 0x000fe400078efcff */
[----:B------:R-:W-:-:S02]  /*2ba0*/  ISETP.NE.AND P1, PT, R9, RZ, PT ;  /* 0x000000ff0900720c */ /* 0x000fc40003f25270 */
[----:B------:R-:W-:Y:S02]  /*2bb0*/  IADD3 R9, PT, PT, -R9, RZ, RZ ;  /* 0x000000ff09097210 */ /* 0x000fe40007ffe1ff */
[----:B------:R-:W-:Y:S02]  /*2bc0*/  SHF.L.U32 R16, R11, R16, RZ ;  /* 0x000000100b107219 */ /* 0x000fe400000006ff */
[----:B------:R-:W-:Y:S02]  /*2bd0*/  FSETP.NEU.FTZ.AND P0, PT, R14, R13, PT ;  /* 0x0000000d0e00720b */ /* 0x000fe40003f1d000 */
[----:B------:R-:W-:Y:S02]  /*2be0*/  SEL R14, R9, RZ, P3 ;  /* 0x000000ff090e7207 */ /* 0x000fe40001800000 */
[----:B------:R-:W-:Y:S02]  /*2bf0*/  ISETP.NE.AND P1, PT, R16, RZ, P1 ;  /* 0x000000ff1000720c */ /* 0x000fe40000f25270 */
[----:B------:R-:W-:-:S02]  /*2c00*/  SHF.R.U32.HI R14, RZ, R14, R11 ;  /* 0x0000000eff0e7219 */ /* 0x000fc4000001160b */
[----:B------:R-:W-:Y:S02]  /*2c10*/  PLOP3.LUT P0, PT, P0, P1, PT, 0xf8, 0x8f ;  /* 0x00000000008f781c */ /* 0x000fe40000703f70 */
[----:B------:R-:W-:Y:S02]  /*2c20*/  SHF.R.U32.HI R16, RZ, 0x1, R14 ;  /* 0x00000001ff107819 */ /* 0x000fe4000001160e */
[----:B------:R-:W-:-:S04]  /*2c30*/  SEL R9, RZ, 0x1, !P0 ;  /* 0x00000001ff097807 */ /* 0x000fc80004000000 */
[----:B------:R-:W-:-:S04]  /*2c40*/  LOP3.LUT R9, R9, 0x1, R16, 0xf8, !PT ;  /* 0x0000000109097812 */ /* 0x000fc800078ef810 */
[----:B------:R-:W-:-:S04]  /*2c50*/  LOP3.LUT R9, R9, R14, RZ, 0xc0, !PT ;  /* 0x0000000e09097212 */ /* 0x000fc800078ec0ff */
[----:B------:R-:W-:-:S04]  /*2c60*/  IADD3 R9, PT, PT, R16, R9, RZ ;  /* 0x0000000910097210 */ /* 0x000fc80007ffe0ff */
[----:B------:R-:W-:Y:S01]  /*2c70*/  LOP3.LUT R0, R9, R0, RZ, 0xfc, !PT ;  /* 0x0000000009007212 */ /* 0x000fe200078efcff */
[----:B------:R-:W-:Y:S06]  /*2c80*/  BRA `(.L_x_63) ;  /* 0x0000000000107947 */ /* 0x000fec0003800000 */
.L_x_62:
[----:B------:R-:W-:-:S04]  /*2c90*/  LOP3.LUT R0, R0, 0x80000000, RZ, 0xc0, !PT ;  /* 0x8000000000007812 */ /* 0x000fc800078ec0ff */
[----:B------:R-:W-:Y:S01]  /*2ca0*/  LOP3.LUT R0, R0, 0x7f800000, RZ, 0xfc, !PT ;  /* 0x7f80000000007812 */ /* 0x000fe200078efcff */
[----:B------:R-:W-:Y:S06]  /*2cb0*/  BRA `(.L_x_63) ;  /* 0x0000000000047947 */ /* 0x000fec0003800000 */
.L_x_61:
[----:B------:R-:W-:-:S07]  /*2cc0*/  LEA R0, R11, R0, 0x17 ;  /* 0x000000000b007211 */ /* 0x000fce00078eb8ff */
.L_x_63:
[----:B------:R-:W-:Y:S05]  /*2cd0*/  BSYNC.RECONVERGENT B1 ;  /* 0x0000000000017941 */ /* 0x000fea0003800200 */
.L_x_60:
[----:B------:R-:W-:Y:S05]  /*2ce0*/  BRA `(.L_x_64) ;  /* 0x0000000000207947 */ /* 0x000fea0003800000 */
.L_x_59:
[----:B------:R-:W-:-:S04]  /*2cf0*/  LOP3.LUT R0, R13, 0x80000000, R0, 0x48, !PT ;  /* 0x800000000d007812 */ /* 0x000fc800078e4800 */
[----:B------:R-:W-:Y:S01]  /*2d00*/  LOP3.LUT R0, R0, 0x7f800000, RZ, 0xfc, !PT ;  /* 0x7f80000000007812 */ /* 0x000fe200078efcff */
[----:B------:R-:W-:Y:S06]  /*2d10*/  BRA `(.L_x_64) ;  /* 0x0000000000147947 */ /* 0x000fec0003800000 */
.L_x_58:
[----:B------:R-:W-:Y:S01]  /*2d20*/  LOP3.LUT R0, R13, 0x80000000, R0, 0x48, !PT ;  /* 0x800000000d007812 */ /* 0x000fe200078e4800 */
[----:B------:R-:W-:Y:S06]  /*2d30*/  BRA `(.L_x_64) ;  /* 0x00000000000c7947 */ /* 0x000fec0003800000 */
.L_x_57:
[----:B------:R-:W0:Y:S01]  /*2d40*/  MUFU.RSQ R0, -QNAN ;  /* 0xffc0000000007908 */ /* 0x000e220000001400 */
[----:B------:R-:W-:Y:S05]  /*2d50*/  BRA `(.L_x_64) ;  /* 0x0000000000047947 */ /* 0x000fea0003800000 */
.L_x_56:
[----:B------:R-:W-:-:S07]  /*2d60*/  FADD.FTZ R0, R0, R3 ;  /* 0x0000000300007221 */ /* 0x000fce0000010000 */
.L_x_64:
[----:B------:R-:W-:Y:S05]  /*2d70*/  BSYNC.RECONVERGENT B0 ;  /* 0x0000000000007941 */ /* 0x000fea0003800200 */
.L_x_54:
[----:B------:R-:W-:Y:S01]  /*2d80*/  HFMA2 R11, -RZ, RZ, 0, 0 ;  /* 0x00000000ff0b7431 */ /* 0x000fe200000001ff */
[----:B0-----:R-:W-:-:S03]  /*2d90*/  MOV R9, R0 ;  /* 0x0000000000097202 */ /* 0x001fc60000000f00 */
[----:B------:R-:W-:Y:S05]  /*2da0*/  RET.REL.NODEC R10 `(_Z13layernorm_gpuPfS_ii) ;  /* 0xffffffd00a947950 */ /* 0x000fea0003c3ffff */
.L_x_65:
[----:B------:R-:W-:-:S00]  /*2db0*/  BRA `(.L_x_65) ;  /* 0xfffffffc00fc7947 */ /* 0x000fc0000383ffff */
[----:B------:R-:W-:-:S00]  /*2dc0*/  NOP ;  /* 0x0000000000007918 */ /* 0x000fc00000000000 */
        /* <DEDUP_REMOVED lines=11> */
.L_x_67:


//--------------------- .nv.shared.reserved.0     --------------------------
	.section	.nv.shared.reserved.0,"aw",@nobits
	.weak		__nv_reservedSMEM_offset_0_alias
	.size		__nv_reservedSMEM_offset_0_alias, 0, 64
	.other		__nv_reservedSMEM_offset_0_alias,@"STO_CUDA_RESERVED_SHARED STV_DEFAULT"
__nv_reservedSMEM_offset_0_alias:
	.zero		0
	.zero		64


//--------------------- .nv.constant0._Z13layernorm_gpuPfS_ii --------------------------
	.section	.nv.constant0._Z13layernorm_gpuPfS_ii,"a",@progbits
	.sectionflags	@""
	.align	4
.nv.constant0._Z13layernorm_gpuPfS_ii:
	.zero		920


//--------------------- SYMBOLS --------------------------

	.type		.nv.reservedSmem.offset0,@object
	.size		.nv.reservedSmem.offset0,0x4
